// auto-generated by cutlass_sweep.gemm — config: {"arch": "sm_90", "cluster_m": 1, "cluster_n": 1, "dtype": "fp32", "dtype_b": "fp32", "layout": "tt", "stages": 0, "tile_k": 32, "tile_m": 256, "tile_n": 128}
#include "cutlass/cutlass.h"
#include "cutlass/gemm/collective/collective_builder.hpp"
#include "cutlass/gemm/device/gemm_universal_adapter.h"
#include "cutlass/gemm/kernel/gemm_universal.hpp"
#include "cutlass/epilogue/collective/collective_builder.hpp"

using ElemA = float;
using ElemB = float;
using ElemCD = float;
using Acc  = float;
using TileShape    = cute::Shape<cute::_256, cute::_128, cute::_32>;
using ClusterShape = cute::Shape<cute::_1, cute::_1, cute::_1>;

using CollectiveEpilogue = typename cutlass::epilogue::collective::CollectiveBuilder<
    cutlass::arch::Sm90, cutlass::arch::OpClassTensorOp,
    TileShape, ClusterShape,
    cutlass::epilogue::collective::EpilogueTileAuto,
    Acc, Acc,
    ElemCD, cutlass::layout::RowMajor, 128 / cutlass::sizeof_bits<ElemCD>::value,
    ElemCD, cutlass::layout::RowMajor, 128 / cutlass::sizeof_bits<ElemCD>::value,
    cutlass::epilogue::collective::EpilogueScheduleAuto
  >::CollectiveOp;

using CollectiveMainloop = typename cutlass::gemm::collective::CollectiveBuilder<
    cutlass::arch::Sm90, cutlass::arch::OpClassTensorOp,
    ElemA, cutlass::layout::ColumnMajor, 128 / cutlass::sizeof_bits<ElemA>::value,
    ElemB, cutlass::layout::ColumnMajor, 128 / cutlass::sizeof_bits<ElemB>::value,
    Acc,
    TileShape, ClusterShape,
    cutlass::gemm::collective::StageCountAutoCarveout<static_cast<int>(sizeof(typename CollectiveEpilogue::SharedStorage))>,
    cutlass::gemm::collective::KernelScheduleAuto
  >::CollectiveOp;

using GemmKernel = cutlass::gemm::kernel::GemmUniversal<
    cute::Shape<int,int,int,int>,
    CollectiveMainloop,
    CollectiveEpilogue
>;
using Gemm = cutlass::gemm::device::GemmUniversalAdapter<GemmKernel>;

// Force the device kernel symbol into the cubin without needing a host main.
auto* _anchor = &cutlass::device_kernel<GemmKernel>;


// ===== COMPILED SASS (sm_90a) =====

	.target	sm_90a

	.elftype	@"ET_EXEC"


//--------------------- .note.nv.tkinfo           --------------------------
	.section	.note.nv.tkinfo,"",@"SHT_NOTE"
	.sectionflags	@"SHF_NOTE_NV_TKINFO"
	.tkinfo
        /*0018*/ 	.word	0x00000002
        /*0030*/ 	.string	""
        /*0030*/ 	.string	"ptxas"
        /*0030*/ 	.string	"Cuda compilation tools, release 13.0, V13.0.88"
        /*0030*/ 	.string	"Build cuda_13.0.r13.0/compiler.36424714_0"
        /*0030*/ 	.string	"-arch sm_90a -m 64 "



//--------------------- .note.nv.cuinfo           --------------------------
	.section	.note.nv.cuinfo,"",@"SHT_NOTE"
	.sectionflags	@"SHF_NOTE_NV_CUINFO"
        /*0018*/ 	.short	0x0002
        /*001a*/ 	.short	0x005a
        /*001c*/ 	.short	0x0082
	.zero		2


//--------------------- .nv.info                  --------------------------
	.section	.nv.info,"",@"SHT_CUDA_INFO"
	.align	4


	//----- nvinfo : EIATTR_REGCOUNT
	.align		4
        /*0000*/ 	.byte	0x04, 0x2f
        /*0002*/ 	.short	(.L_16 - .L_15)
	.align		4
.L_15:
        /*0004*/ 	.word	index@(_ZN7cutlass13device_kernelINS_4gemm6kernel13GemmUniversalIN4cute5tupleIJiiiiEEENS1_10collective13CollectiveMmaINS1_39MainloopSm90TmaGmmaRmemAWarpSpecializedILi4ENS5_IJNS4_1CILi1EEESB_SB_EEENS1_35KernelTmaWarpSpecializedCooperativeEEENS5_IJNSA_ILi256EEENSA_ILi128EEENSA_ILi32EEEEEEfNS5_IJSB_llEEEfNS5_IJlSB_lEEENS4_8TiledMMAINS4_8MMA_AtomIJNS4_4SM904GMMA30MMA_64x128x8_F32TF32TF32_RS_TNILNSO_7ScaleInE1ELSQ_1EEEEEENS4_6LayoutINS5_IJNSA_ILi2EEESB_SB_EEENS5_IJSB_NSA_ILi0EEESW_EEEEENS5_IJNS4_10UnderscoreESZ_SZ_EEEEENS4_13SM90_TMA_LOADENS4_14ComposedLayoutINS4_7SwizzleILi1ELi4ELi3EEENS4_18smem_ptr_flag_bitsILi32EEENST_INS5_IJNSA_ILi8EEES18_EEENS5_IJSB_S18_EEEEEEENS4_9Copy_AtomIJNS4_39AutoVectorizingCopyWithAssumedAlignmentILi128EEEfEEENS4_8identityES12_NS13_INS14_ILi3ELi4ELi3EEES17_NST_INS5_IJS18_SH_EEENS5_IJSH_SB_EEEEEEEvS1H_EENS_8epilogue10collective6detail29Sm90TmaWarpSpecializedAdapterINS1P_15DefaultEpilogueIfSK_SK_NS1O_6thread17LinearCombinationIfLi1EffLNS1T_9ScaleType4KindE0ELNS_15FloatRoundStyleE2EfEENS1_15EpilogueDefaultEEEEEvvEEEEvNT_6ParamsE)
        /*0008*/ 	.word	0x000000a8


	//----- nvinfo : EIATTR_FRAME_SIZE
	.align		4
.L_16:
        /*000c*/ 	.byte	0x04, 0x11
        /*000e*/ 	.short	(.L_18 - .L_17)
	.align		4
.L_17:
        /*0010*/ 	.word	index@(_ZN7cutlass13device_kernelINS_4gemm6kernel13GemmUniversalIN4cute5tupleIJiiiiEEENS1_10collective13CollectiveMmaINS1_39MainloopSm90TmaGmmaRmemAWarpSpecializedILi4ENS5_IJNS4_1CILi1EEESB_SB_EEENS1_35KernelTmaWarpSpecializedCooperativeEEENS5_IJNSA_ILi256EEENSA_ILi128EEENSA_ILi32EEEEEEfNS5_IJSB_llEEEfNS5_IJlSB_lEEENS4_8TiledMMAINS4_8MMA_AtomIJNS4_4SM904GMMA30MMA_64x128x8_F32TF32TF32_RS_TNILNSO_7ScaleInE1ELSQ_1EEEEEENS4_6LayoutINS5_IJNSA_ILi2EEESB_SB_EEENS5_IJSB_NSA_ILi0EEESW_EEEEENS5_IJNS4_10UnderscoreESZ_SZ_EEEEENS4_13SM90_TMA_LOADENS4_14ComposedLayoutINS4_7SwizzleILi1ELi4ELi3EEENS4_18smem_ptr_flag_bitsILi32EEENST_INS5_IJNSA_ILi8EEES18_EEENS5_IJSB_S18_EEEEEEENS4_9Copy_AtomIJNS4_39AutoVectorizingCopyWithAssumedAlignmentILi128EEEfEEENS4_8identityES12_NS13_INS14_ILi3ELi4ELi3EEES17_NST_INS5_IJS18_SH_EEENS5_IJSH_SB_EEEEEEEvS1H_EENS_8epilogue10collective6detail29Sm90TmaWarpSpecializedAdapterINS1P_15DefaultEpilogueIfSK_SK_NS1O_6thread17LinearCombinationIfLi1EffLNS1T_9ScaleType4KindE0ELNS_15FloatRoundStyleE2EfEENS1_15EpilogueDefaultEEEEEvvEEEEvNT_6ParamsE)
        /*0014*/ 	.word	0x00000048


	//----- nvinfo : EIATTR_MIN_STACK_SIZE
	.align		4
.L_18:
        /*0018*/ 	.byte	0x04, 0x12
        /*001a*/ 	.short	(.L_20 - .L_19)
	.align		4
.L_19:
        /*001c*/ 	.word	index@(_ZN7cutlass13device_kernelINS_4gemm6kernel13GemmUniversalIN4cute5tupleIJiiiiEEENS1_10collective13CollectiveMmaINS1_39MainloopSm90TmaGmmaRmemAWarpSpecializedILi4ENS5_IJNS4_1CILi1EEESB_SB_EEENS1_35KernelTmaWarpSpecializedCooperativeEEENS5_IJNSA_ILi256EEENSA_ILi128EEENSA_ILi32EEEEEEfNS5_IJSB_llEEEfNS5_IJlSB_lEEENS4_8TiledMMAINS4_8MMA_AtomIJNS4_4SM904GMMA30MMA_64x128x8_F32TF32TF32_RS_TNILNSO_7ScaleInE1ELSQ_1EEEEEENS4_6LayoutINS5_IJNSA_ILi2EEESB_SB_EEENS5_IJSB_NSA_ILi0EEESW_EEEEENS5_IJNS4_10UnderscoreESZ_SZ_EEEEENS4_13SM90_TMA_LOADENS4_14ComposedLayoutINS4_7SwizzleILi1ELi4ELi3EEENS4_18smem_ptr_flag_bitsILi32EEENST_INS5_IJNSA_ILi8EEES18_EEENS5_IJSB_S18_EEEEEEENS4_9Copy_AtomIJNS4_39AutoVectorizingCopyWithAssumedAlignmentILi128EEEfEEENS4_8identityES12_NS13_INS14_ILi3ELi4ELi3EEES17_NST_INS5_IJS18_SH_EEENS5_IJSH_SB_EEEEEEEvS1H_EENS_8epilogue10collective6detail29Sm90TmaWarpSpecializedAdapterINS1P_15DefaultEpilogueIfSK_SK_NS1O_6thread17LinearCombinationIfLi1EffLNS1T_9ScaleType4KindE0ELNS_15FloatRoundStyleE2EfEENS1_15EpilogueDefaultEEEEEvvEEEEvNT_6ParamsE)
        /*0020*/ 	.word	0x00000048
.L_20:


//--------------------- .nv.compat                --------------------------
	.section	.nv.compat,"",@"SHT_CUDA_COMPAT_INFO"
	.align	4
        /*0000*/ 	.byte	0x02, 0x09, 0x01, 0x00, 0x02, 0x02, 0x04, 0x00, 0x02, 0x05, 0x05, 0x00, 0x03, 0x07, 0x01, 0x01
        /*0010*/ 	.byte	0x02, 0x03, 0x01, 0x00, 0x02, 0x06, 0x01, 0x00, 0x04, 0x0b, 0x08, 0x00, 0x00, 0x00, 0x00, 0x00
        /*0020*/ 	.byte	0x00, 0x00, 0x00, 0x00


//--------------------- .nv.info._ZN7cutlass13device_kernelINS_4gemm6kernel13GemmUniversalIN4cute5tupleIJiiiiEEENS1_10collective13CollectiveMmaINS1_39MainloopSm90TmaGmmaRmemAWarpSpecializedILi4ENS5_IJNS4_1CILi1EEESB_SB_EEENS1_35KernelTmaWarpSpecializedCooperativeEEENS5_IJNSA_ILi256EEENSA_ILi128EEENSA_ILi32EEEEEEfNS5_IJSB_llEEEfNS5_IJlSB_lEEENS4_8TiledMMAINS4_8MMA_AtomIJNS4_4SM904GMMA30MMA_64x128x8_F32TF32TF32_RS_TNILNSO_7ScaleInE1ELSQ_1EEEEEENS4_6LayoutINS5_IJNSA_ILi2EEESB_SB_EEENS5_IJSB_NSA_ILi0EEESW_EEEEENS5_IJNS4_10UnderscoreESZ_SZ_EEEEENS4_13SM90_TMA_LOADENS4_14ComposedLayoutINS4_7SwizzleILi1ELi4ELi3EEENS4_18smem_ptr_flag_bitsILi32EEENST_INS5_IJNSA_ILi8EEES18_EEENS5_IJSB_S18_EEEEEEENS4_9Copy_AtomIJNS4_39AutoVectorizingCopyWithAssumedAlignmentILi128EEEfEEENS4_8identityES12_NS13_INS14_ILi3ELi4ELi3EEES17_NST_INS5_IJS18_SH_EEENS5_IJSH_SB_EEEEEEEvS1H_EENS_8epilogue10collective6detail29Sm90TmaWarpSpecializedAdapterINS1P_15DefaultEpilogueIfSK_SK_NS1O_6thread17LinearCombinationIfLi1EffLNS1T_9ScaleType4KindE0ELNS_15FloatRoundStyleE2EfEENS1_15EpilogueDefaultEEEEEvvEEEEvNT_6ParamsE --------------------------
	.section	.nv.info._ZN7cutlass13device_kernelINS_4gemm6kernel13GemmUniversalIN4cute5tupleIJiiiiEEENS1_10collective13CollectiveMmaINS1_39MainloopSm90TmaGmmaRmemAWarpSpecializedILi4ENS5_IJNS4_1CILi1EEESB_SB_EEENS1_35KernelTmaWarpSpecializedCooperativeEEENS5_IJNSA_ILi256EEENSA_ILi128EEENSA_ILi32EEEEEEfNS5_IJSB_llEEEfNS5_IJlSB_lEEENS4_8TiledMMAINS4_8MMA_AtomIJNS4_4SM904GMMA30MMA_64x128x8_F32TF32TF32_RS_TNILNSO_7ScaleInE1ELSQ_1EEEEEENS4_6LayoutINS5_IJNSA_ILi2EEESB_SB_EEENS5_IJSB_NSA_ILi0EEESW_EEEEENS5_IJNS4_10UnderscoreESZ_SZ_EEEEENS4_13SM90_TMA_LOADENS4_14ComposedLayoutINS4_7SwizzleILi1ELi4ELi3EEENS4_18smem_ptr_flag_bitsILi32EEENST_INS5_IJNSA_ILi8EEES18_EEENS5_IJSB_S18_EEEEEEENS4_9Copy_AtomIJNS4_39AutoVectorizingCopyWithAssumedAlignmentILi128EEEfEEENS4_8identityES12_NS13_INS14_ILi3ELi4ELi3EEES17_NST_INS5_IJS18_SH_EEENS5_IJSH_SB_EEEEEEEvS1H_EENS_8epilogue10collective6detail29Sm90TmaWarpSpecializedAdapterINS1P_15DefaultEpilogueIfSK_SK_NS1O_6thread17LinearCombinationIfLi1EffLNS1T_9ScaleType4KindE0ELNS_15FloatRoundStyleE2EfEENS1_15EpilogueDefaultEEEEEvvEEEEvNT_6ParamsE,"",@"SHT_CUDA_INFO"
	.sectionflags	@""
	.align	4


	//----- nvinfo : EIATTR_CUDA_API_VERSION
	.align		4
        /*0000*/ 	.byte	0x04, 0x37
        /*0002*/ 	.short	(.L_22 - .L_21)
.L_21:
        /*0004*/ 	.word	0x00000082


	//----- nvinfo : EIATTR_KPARAM_INFO
	.align		4
.L_22:
        /*0008*/ 	.byte	0x04, 0x17
        /*000a*/ 	.short	(.L_24 - .L_23)
.L_23:
        /*000c*/ 	.word	0x00000000
        /*0010*/ 	.short	0x0000
        /*0012*/ 	.short	0x0070
        /*0014*/ 	.byte	0x00, 0xf0, 0x01, 0x10


	//----- nvinfo : EIATTR_SPARSE_MMA_MASK
	.align		4
.L_24:
        /*0018*/ 	.byte	0x03, 0x50
        /*001a*/ 	.short	0x0000


	//----- nvinfo : EIATTR_MAXREG_COUNT
	.align		4
        /*001c*/ 	.byte	0x03, 0x1b
        /*001e*/ 	.short	0x00a8


	//----- nvinfo : EIATTR_NUM_BARRIERS
	.align		4
        /*0020*/ 	.byte	0x02, 0x4c
        /*0022*/ 	.byte	0x01
	.zero		1


	//----- nvinfo : EIATTR_EXTERNS
	.align		4
        /*0024*/ 	.byte	0x04, 0x0f
        /*0026*/ 	.short	(.L_26 - .L_25)


	//   ....[0]....
	.align		4
.L_25:
        /*0028*/ 	.word	index@(__assertfail)


	//----- nvinfo : EIATTR_ANNOTATIONS
	.align		4
.L_26:
        /*002c*/ 	.byte	0x04, 0x55
        /*002e*/ 	.short	(.L_28 - .L_27)


	//   ....[0]....
.L_27:
        /*0030*/ 	.word	0x00000001
        /*0034*/ 	.byte	0x90, 0x05, 0x00, 0x00, 0x01, 0x00, 0x00, 0x00, 0xb0, 0x05, 0x00, 0x00, 0x01, 0x00, 0x00, 0x00
        /* <DEDUP_REMOVED lines=33> */
        /*0254*/ 	.byte	0x20, 0xbe, 0x00, 0x00, 0x01, 0x00, 0x00, 0x00, 0x30, 0xbe, 0x00, 0x00


	//----- nvinfo : EIATTR_MERCURY_ISA_VERSION
	.align		4
.L_28:
        /*0260*/ 	.byte	0x03, 0x5f
        /*0262*/ 	.short	0x0101


	//----- nvinfo : EIATTR_INT_WARP_WIDE_INSTR_OFFSETS
	.align		4
        /*0264*/ 	.byte	0x04, 0x31
        /*0266*/ 	.short	(.L_30 - .L_29)


	//   ....[0]....
.L_29:
        /*0268*/ 	.word	0x000003f0


	//   ....[1]....
        /*026c*/ 	.word	0x00000400


	//   ....[2]....
        /*0270*/ 	.word	0x000004d0


	//----- nvinfo : EIATTR_COOP_GROUP_MASK_REGIDS
	.align		4
.L_30:
        /*0274*/ 	.byte	0x04, 0x29
        /*0276*/ 	.short	(.L_32 - .L_31)


	//   ....[0]....
.L_31:
        /*0278*/ 	.word	0xffffffff


	//   ....[1]....
        /*027c*/ 	.word	0xffffffff


	//   ....[2]....
        /*0280*/ 	.word	0xffffffff


	//   ....[3]....
        /*0284*/ 	.word	0xffffffff


	//   ....[4]....
        /*0288*/ 	.word	0x0500000f


	//----- nvinfo : EIATTR_COOP_GROUP_INSTR_OFFSETS
	.align		4
.L_32:
        /*028c*/ 	.byte	0x04, 0x28
        /*028e*/ 	.short	(.L_34 - .L_33)


	//   ....[0]....
.L_33:
        /*0290*/ 	.word	0x00000070


	//   ....[1]....
        /*0294*/ 	.word	0x00000080


	//   ....[2]....
        /*0298*/ 	.word	0x00000140


	//   ....[3]....
        /*029c*/ 	.word	0x000002d0


	//   ....[4]....
        /*02a0*/ 	.word	0x0000c0f0


	//----- nvinfo : EIATTR_REG_RECONFIG
	.align		4
.L_34:
        /*02a4*/ 	.byte	0x01, 0x54
	.zero		2


	//----- nvinfo : EIATTR_SYSCALL_OFFSETS
	.align		4
        /*02a8*/ 	.byte	0x04, 0x46
        /*02aa*/ 	.short	(.L_36 - .L_35)


	//   ....[0]....
.L_35:
        /*02ac*/ 	.word	0x00001110


	//   ....[1]....
        /*02b0*/ 	.word	0x00001240


	//   ....[2]....
        /*02b4*/ 	.word	0x00001330


	//   ....[3]....
        /*02b8*/ 	.word	0x0000a640


	//   ....[4]....
        /*02bc*/ 	.word	0x0000a770


	//----- nvinfo : EIATTR_MBARRIER_INSTR_OFFSETS
	.align		4
.L_36:
        /*02c0*/ 	.byte	0x04, 0x39
        /*02c2*/ 	.short	(.L_38 - .L_37)


	//   ....[0]....
.L_37:
        /*02c4*/ 	.word	0x00000240
        /*02c8*/ 	.word	0x000000ff
        /*02cc*/ 	.word	0x00000000
        /*02d0*/ 	.short	0x0100
        /*02d2*/ 	.byte	0x08
	.zero		1


	//   ....[1]....
        /*02d4*/ 	.word	0x00000250
        /*02d8*/ 	.word	0x000000ff
        /*02dc*/ 	.word	0x00000020
        /*02e0*/ 	.short	0x0100
        /*02e2*/ 	.byte	0x08
	.zero		1


	//   ....[2]....
        /*02e4*/ 	.word	0x00000260
        /*02e8*/ 	.word	0x000000ff
        /*02ec*/ 	.word	0x00000008
        /*02f0*/ 	.short	0x0100
        /*02f2*/ 	.byte	0x08
	.zero		1


	//   ....[3]....
        /*02f4*/ 	.word	0x00000270
        /*02f8*/ 	.word	0x000000ff
        /*02fc*/ 	.word	0x00000028
        /*0300*/ 	.short	0x0100
        /*0302*/ 	.byte	0x08
	.zero		1


	//   ....[4]....
        /*0304*/ 	.word	0x00000280
        /*0308*/ 	.word	0x000000ff
        /*030c*/ 	.word	0x00000010
        /*0310*/ 	.short	0x0100
        /*0312*/ 	.byte	0x08
	.zero		1


	//   ....[5]....
        /*0314*/ 	.word	0x00000290
        /*0318*/ 	.word	0x000000ff
        /*031c*/ 	.word	0x00000030
        /*0320*/ 	.short	0x0100
        /*0322*/ 	.byte	0x08
	.zero		1


	//   ....[6]....
        /*0324*/ 	.word	0x000002a0
        /*0328*/ 	.word	0x000000ff
        /*032c*/ 	.word	0x00000018
        /*0330*/ 	.short	0x0100
        /*0332*/ 	.byte	0x08
	.zero		1


	//   ....[7]....
        /*0334*/ 	.word	0x000002b0
        /*0338*/ 	.word	0x000000ff
        /*033c*/ 	.word	0x00000038
        /*0340*/ 	.short	0x0100
        /*0342*/ 	.byte	0x08
	.zero		1


	//   ....[8]....
        /*0344*/ 	.word	0x00000540
        /*0348*/ 	.word	0x000000ff
        /*034c*/ 	.word	0x00000050
        /*0350*/ 	.short	0x0100
        /*0352*/ 	.byte	0x06
	.zero		1


	//   ....[9]....
        /*0354*/ 	.word	0x000005d0
        /*0358*/ 	.word	0x000000ff
        /*035c*/ 	.word	0x00000058
        /*0360*/ 	.short	0x0100
        /*0362*/ 	.byte	0x06
	.zero		1


	//   ....[10]....
        /*0364*/ 	.word	0x00001400
        /*0368*/ 	.word	0x00000003
        /*036c*/ 	.word	0x00000000
        /*0370*/ 	.short	0x010a
        /*0372*/ 	.byte	0x3f
	.zero		1


	//   ....[11]....
        /*0374*/ 	.word	0x00001440
        /*0378*/ 	.word	0x00000003
        /*037c*/ 	.word	0x00000000
        /*0380*/ 	.short	0x010a
        /*0382*/ 	.byte	0x3f
	.zero		1


	//   ....[12]....
        /*0384*/ 	.word	0x00001650
        /*0388*/ 	.word	0x00000003
        /*038c*/ 	.word	0x00000000
        /*0390*/ 	.short	0x010a
        /*0392*/ 	.byte	0x3f
	.zero		1


	//   ....[13]....
        /*0394*/ 	.word	0x00001b70
        /*0398*/ 	.word	0x00000003
        /*039c*/ 	.word	0x00000000
        /*03a0*/ 	.short	0x010a
        /*03a2*/ 	.byte	0x3f
	.zero		1


	//   ....[14]....
        /*03a4*/ 	.word	0x00001e30
        /*03a8*/ 	.word	0x0000000c
        /*03ac*/ 	.word	0x00000000
        /*03b0*/ 	.short	0x010a
        /*03b2*/ 	.byte	0x3f
	.zero		1


	//   ....[15]....
        /*03b4*/ 	.word	0x00002140
        /*03b8*/ 	.word	0x000000ff
        /*03bc*/ 	.word	0x00000000
        /*03c0*/ 	.short	0x0101
        /*03c2*/ 	.byte	0x06
	.zero		1


	//   ....[16]....
        /*03c4*/ 	.word	0x00002330
        /*03c8*/ 	.word	0x0000000c
        /*03cc*/ 	.word	0x00000000
        /*03d0*/ 	.short	0x010a
        /*03d2*/ 	.byte	0x3f
	.zero		1


	//   ....[17]....
        /*03d4*/ 	.word	0x00002820
        /*03d8*/ 	.word	0x000000ff
        /*03dc*/ 	.word	0x00000000
        /*03e0*/ 	.short	0x0101
        /*03e2*/ 	.byte	0x04
	.zero		1


	//   ....[18]....
        /*03e4*/ 	.word	0x00002b10
        /*03e8*/ 	.word	0x000000ff
        /*03ec*/ 	.word	0x00000000
        /*03f0*/ 	.short	0x0101
        /*03f2*/ 	.byte	0x04
	.zero		1


	//   ....[19]....
        /*03f4*/ 	.word	0x0000aa70
        /*03f8*/ 	.word	0x00000024
        /*03fc*/ 	.word	0x00000020
        /*0400*/ 	.short	0x010a
        /*0402*/ 	.byte	0x3f
	.zero		1


	//   ....[20]....
        /*0404*/ 	.word	0x0000b6e0
        /*0408*/ 	.word	0x00000003
        /*040c*/ 	.word	0x00000058
        /*0410*/ 	.short	0x0101
        /*0412*/ 	.byte	0x3f
	.zero		1


	//   ....[21]....
        /*0414*/ 	.word	0x0000bec0
        /*0418*/ 	.word	0x00000007
        /*041c*/ 	.word	0x00000000
        /*0420*/ 	.short	0x010a
        /*0422*/ 	.byte	0x3f
	.zero		1


	//   ....[22]....
        /*0424*/ 	.word	0x0000bf30
        /*0428*/ 	.word	0x00000008
        /*042c*/ 	.word	0x00000000
        /*0430*/ 	.short	0x010a
        /*0432*/ 	.byte	0x3f
	.zero		1


	//   ....[23]....
        /*0434*/ 	.word	0x0000bfc0
        /*0438*/ 	.word	0x0000000b
        /*043c*/ 	.word	0x00000000
        /*0440*/ 	.short	0x010a
        /*0442*/ 	.byte	0x3f
	.zero		1


	//   ....[24]....
        /*0444*/ 	.word	0x0000c050
        /*0448*/ 	.word	0x00000003
        /*044c*/ 	.word	0x00000000
        /*0450*/ 	.short	0x010a
        /*0452*/ 	.byte	0x3f
	.zero		1


	//   ....[25]....
        /*0454*/ 	.word	0x0000c120
        /*0458*/ 	.word	0x00000003
        /*045c*/ 	.word	0x00000000
        /*0460*/ 	.short	0x010a
        /*0462*/ 	.byte	0x3f
	.zero		1


	//   ....[26]....
        /*0464*/ 	.word	0x0000c170
        /*0468*/ 	.word	0x00000003
        /*046c*/ 	.word	0x00000000
        /*0470*/ 	.short	0x010a
        /*0472*/ 	.byte	0x3f
	.zero		1


	//   ....[27]....
        /*0474*/ 	.word	0x0000c1c0
        /*0478*/ 	.word	0x0000000c
        /*047c*/ 	.word	0x00000000
        /*0480*/ 	.short	0x010a
        /*0482*/ 	.byte	0x3f
	.zero		1


	//   ....[28]....
        /*0484*/ 	.word	0x0000c290
        /*0488*/ 	.word	0x00000024
        /*048c*/ 	.word	0x00000020
        /*0490*/ 	.short	0x010a
        /*0492*/ 	.byte	0x3f
	.zero		1


	//   ....[29]....
        /*0494*/ 	.word	0x0000c360
        /*0498*/ 	.word	0x00000007
        /*049c*/ 	.word	0x00000000
        /*04a0*/ 	.short	0x010a
        /*04a2*/ 	.byte	0x3f
	.zero		1


	//   ....[30]....
        /*04a4*/ 	.word	0x0000c3b0
        /*04a8*/ 	.word	0x00000008
        /*04ac*/ 	.word	0x00000000
        /*04b0*/ 	.short	0x010a
        /*04b2*/ 	.byte	0x3f
	.zero		1


	//   ....[31]....
        /*04b4*/ 	.word	0x0000c400
        /*04b8*/ 	.word	0x0000000b
        /*04bc*/ 	.word	0x00000000
        /*04c0*/ 	.short	0x010a
        /*04c2*/ 	.byte	0x3f
	.zero		1


	//----- nvinfo : EIATTR_NUM_MBARRIERS
	.align		4
.L_38:
        /*04c4*/ 	.byte	0x03, 0x38
        /*04c6*/ 	.short	0x000a


	//----- nvinfo : EIATTR_EXIT_INSTR_OFFSETS
	.align		4
        /*04c8*/ 	.byte	0x04, 0x1c
        /*04ca*/ 	.short	(.L_40 - .L_39)


	//   ....[0]....
.L_39:
        /*04cc*/ 	.word	0x00000620


	//   ....[1]....
        /*04d0*/ 	.word	0x00000f20


	//   ....[2]....
        /*04d4*/ 	.word	0x00009b20


	//   ....[3]....
        /*04d8*/ 	.word	0x0000a1b0


	//   ....[4]....
        /*04dc*/ 	.word	0x0000c0a0


	//----- nvinfo : EIATTR_MAX_THREADS
	.align		4
.L_40:
        /*04e0*/ 	.byte	0x04, 0x05
        /*04e2*/ 	.short	(.L_42 - .L_41)
.L_41:
        /*04e4*/ 	.word	0x00000180
        /*04e8*/ 	.word	0x00000001
        /*04ec*/ 	.word	0x00000001


	//----- nvinfo : EIATTR_CRS_STACK_SIZE
	.align		4
.L_42:
        /*04f0*/ 	.byte	0x04, 0x1e
        /*04f2*/ 	.short	(.L_44 - .L_43)
.L_43:
        /*04f4*/ 	.word	0x00000000


	//----- nvinfo : EIATTR_CBANK_PARAM_SIZE
	.align		4
.L_44:
        /*04f8*/ 	.byte	0x03, 0x19
        /*04fa*/ 	.short	0x0470


	//----- nvinfo : EIATTR_PARAM_CBANK
	.align		4
        /*04fc*/ 	.byte	0x04, 0x0a
        /*04fe*/ 	.short	(.L_46 - .L_45)
	.align		4
.L_45:
        /*0500*/ 	.word	index@(.nv.constant0._ZN7cutlass13device_kernelINS_4gemm6kernel13GemmUniversalIN4cute5tupleIJiiiiEEENS1_10collective13CollectiveMmaINS1_39MainloopSm90TmaGmmaRmemAWarpSpecializedILi4ENS5_IJNS4_1CILi1EEESB_SB_EEENS1_35KernelTmaWarpSpecializedCooperativeEEENS5_IJNSA_ILi256EEENSA_ILi128EEENSA_ILi32EEEEEEfNS5_IJSB_llEEEfNS5_IJlSB_lEEENS4_8TiledMMAINS4_8MMA_AtomIJNS4_4SM904GMMA30MMA_64x128x8_F32TF32TF32_RS_TNILNSO_7ScaleInE1ELSQ_1EEEEEENS4_6LayoutINS5_IJNSA_ILi2EEESB_SB_EEENS5_IJSB_NSA_ILi0EEESW_EEEEENS5_IJNS4_10UnderscoreESZ_SZ_EEEEENS4_13SM90_TMA_LOADENS4_14ComposedLayoutINS4_7SwizzleILi1ELi4ELi3EEENS4_18smem_ptr_flag_bitsILi32EEENST_INS5_IJNSA_ILi8EEES18_EEENS5_IJSB_S18_EEEEEEENS4_9Copy_AtomIJNS4_39AutoVectorizingCopyWithAssumedAlignmentILi128EEEfEEENS4_8identityES12_NS13_INS14_ILi3ELi4ELi3EEES17_NST_INS5_IJS18_SH_EEENS5_IJSH_SB_EEEEEEEvS1H_EENS_8epilogue10collective6detail29Sm90TmaWarpSpecializedAdapterINS1P_15DefaultEpilogueIfSK_SK_NS1O_6thread17LinearCombinationIfLi1EffLNS1T_9ScaleType4KindE0ELNS_15FloatRoundStyleE2EfEENS1_15EpilogueDefaultEEEEEvvEEEEvNT_6ParamsE)
        /*0504*/ 	.short	0x0210
        /*0506*/ 	.short	0x0470


	//----- nvinfo : EIATTR_SW_WAR
	.align		4
.L_46:
        /*0508*/ 	.byte	0x04, 0x36
        /*050a*/ 	.short	(.L_48 - .L_47)
.L_47:
        /*050c*/ 	.word	0x00000008
.L_48:


//--------------------- .nv.callgraph             --------------------------
	.section	.nv.callgraph,"",@"SHT_CUDA_CALLGRAPH"
	.align	4
	.sectionentsize	8
	.align		4
        /*0000*/ 	.word	0x00000000
	.align		4
        /*0004*/ 	.word	0xffffffff
	.align		4
        /*0008*/ 	.word	index@(_ZN7cutlass13device_kernelINS_4gemm6kernel13GemmUniversalIN4cute5tupleIJiiiiEEENS1_10collective13CollectiveMmaINS1_39MainloopSm90TmaGmmaRmemAWarpSpecializedILi4ENS5_IJNS4_1CILi1EEESB_SB_EEENS1_35KernelTmaWarpSpecializedCooperativeEEENS5_IJNSA_ILi256EEENSA_ILi128EEENSA_ILi32EEEEEEfNS5_IJSB_llEEEfNS5_IJlSB_lEEENS4_8TiledMMAINS4_8MMA_AtomIJNS4_4SM904GMMA30MMA_64x128x8_F32TF32TF32_RS_TNILNSO_7ScaleInE1ELSQ_1EEEEEENS4_6LayoutINS5_IJNSA_ILi2EEESB_SB_EEENS5_IJSB_NSA_ILi0EEESW_EEEEENS5_IJNS4_10UnderscoreESZ_SZ_EEEEENS4_13SM90_TMA_LOADENS4_14ComposedLayoutINS4_7SwizzleILi1ELi4ELi3EEENS4_18smem_ptr_flag_bitsILi32EEENST_INS5_IJNSA_ILi8EEES18_EEENS5_IJSB_S18_EEEEEEENS4_9Copy_AtomIJNS4_39AutoVectorizingCopyWithAssumedAlignmentILi128EEEfEEENS4_8identityES12_NS13_INS14_ILi3ELi4ELi3EEES17_NST_INS5_IJS18_SH_EEENS5_IJSH_SB_EEEEEEEvS1H_EENS_8epilogue10collective6detail29Sm90TmaWarpSpecializedAdapterINS1P_15DefaultEpilogueIfSK_SK_NS1O_6thread17LinearCombinationIfLi1EffLNS1T_9ScaleType4KindE0ELNS_15FloatRoundStyleE2EfEENS1_15EpilogueDefaultEEEEEvvEEEEvNT_6ParamsE)
	.align		4
        /*000c*/ 	.word	index@(__assertfail)
	.align		4
        /*0010*/ 	.word	0x00000000
	.align		4
        /*0014*/ 	.word	0xfffffffe
	.align		4
        /*0018*/ 	.word	0x00000000
	.align		4
        /*001c*/ 	.word	0xfffffffd
	.align		4
        /*0020*/ 	.word	0x00000000
	.align		4
        /*0024*/ 	.word	0xfffffffc


//--------------------- .nv.constant4             --------------------------
	.section	.nv.constant4,"a",@progbits
	.align	8
	.align		8
.nv.constant4:
        /*0000*/ 	.dword	__assertfail
	.align		8
        /*0008*/ 	.dword	__unnamed_1
	.align		8
        /*0010*/ 	.dword	__unnamed_2
	.align		8
        /*0018*/ 	.dword	_ZN40_INTERNAL_8be0a2dc_4_k_cu_486d120a_180134cuda3std3__45__cpo5beginE
	.align		8
        /*0020*/ 	.dword	_ZN40_INTERNAL_8be0a2dc_4_k_cu_486d120a_180134cuda3std3__45__cpo3endE
	.align		8
        /*0028*/ 	.dword	_ZN40_INTERNAL_8be0a2dc_4_k_cu_486d120a_180134cuda3std3__45__cpo6cbeginE
	.align		8
        /*0030*/ 	.dword	_ZN40_INTERNAL_8be0a2dc_4_k_cu_486d120a_180134cuda3std3__45__cpo4cendE
	.align		8
        /*0038*/ 	.dword	_ZN40_INTERNAL_8be0a2dc_4_k_cu_486d120a_180134cuda3std3__442_GLOBAL__N__8be0a2dc_4_k_cu_486d120a_180136ignoreE
	.align		8
        /*0040*/ 	.dword	_ZN40_INTERNAL_8be0a2dc_4_k_cu_486d120a_180134cuda3std3__419piecewise_constructE
	.align		8
        /*0048*/ 	.dword	_ZN40_INTERNAL_8be0a2dc_4_k_cu_486d120a_180134cuda3std3__48in_placeE
	.align		8
        /*0050*/ 	.dword	_ZN40_INTERNAL_8be0a2dc_4_k_cu_486d120a_180134cuda3std6ranges3__45__cpo4swapE
	.align		8
        /*0058*/ 	.dword	_ZN40_INTERNAL_8be0a2dc_4_k_cu_486d120a_180134cuda3std6ranges3__45__cpo9iter_moveE
	.align		8
        /*0060*/ 	.dword	_ZN40_INTERNAL_8be0a2dc_4_k_cu_486d120a_180134cute7productE
	.align		8
        /*0068*/ 	.dword	_ZN40_INTERNAL_8be0a2dc_4_k_cu_486d120a_180134cute1_E
	.align		8
        /*0070*/ 	.dword	$str$24
	.align		8
        /*0078*/ 	.dword	$str$25


//--------------------- .text._ZN7cutlass13device_kernelINS_4gemm6kernel13GemmUniversalIN4cute5tupleIJiiiiEEENS1_10collective13CollectiveMmaINS1_39MainloopSm90TmaGmmaRmemAWarpSpecializedILi4ENS5_IJNS4_1CILi1EEESB_SB_EEENS1_35KernelTmaWarpSpecializedCooperativeEEENS5_IJNSA_ILi256EEENSA_ILi128EEENSA_ILi32EEEEEEfNS5_IJSB_llEEEfNS5_IJlSB_lEEENS4_8TiledMMAINS4_8MMA_AtomIJNS4_4SM904GMMA30MMA_64x128x8_F32TF32TF32_RS_TNILNSO_7ScaleInE1ELSQ_1EEEEEENS4_6LayoutINS5_IJNSA_ILi2EEESB_SB_EEENS5_IJSB_NSA_ILi0EEESW_EEEEENS5_IJNS4_10UnderscoreESZ_SZ_EEEEENS4_13SM90_TMA_LOADENS4_14ComposedLayoutINS4_7SwizzleILi1ELi4ELi3EEENS4_18smem_ptr_flag_bitsILi32EEENST_INS5_IJNSA_ILi8EEES18_EEENS5_IJSB_S18_EEEEEEENS4_9Copy_AtomIJNS4_39AutoVectorizingCopyWithAssumedAlignmentILi128EEEfEEENS4_8identityES12_NS13_INS14_ILi3ELi4ELi3EEES17_NST_INS5_IJS18_SH_EEENS5_IJSH_SB_EEEEEEEvS1H_EENS_8epilogue10collective6detail29Sm90TmaWarpSpecializedAdapterINS1P_15DefaultEpilogueIfSK_SK_NS1O_6thread17LinearCombinationIfLi1EffLNS1T_9ScaleType4KindE0ELNS_15FloatRoundStyleE2EfEENS1_15EpilogueDefaultEEEEEvvEEEEvNT_6ParamsE --------------------------
	.section	.text._ZN7cutlass13device_kernelINS_4gemm6kernel13GemmUniversalIN4cute5tupleIJiiiiEEENS1_10collective13CollectiveMmaINS1_39MainloopSm90TmaGmmaRmemAWarpSpecializedILi4ENS5_IJNS4_1CILi1EEESB_SB_EEENS1_35KernelTmaWarpSpecializedCooperativeEEENS5_IJNSA_ILi256EEENSA_ILi128EEENSA_ILi32EEEEEEfNS5_IJSB_llEEEfNS5_IJlSB_lEEENS4_8TiledMMAINS4_8MMA_AtomIJNS4_4SM904GMMA30MMA_64x128x8_F32TF32TF32_RS_TNILNSO_7ScaleInE1ELSQ_1EEEEEENS4_6LayoutINS5_IJNSA_ILi2EEESB_SB_EEENS5_IJSB_NSA_ILi0EEESW_EEEEENS5_IJNS4_10UnderscoreESZ_SZ_EEEEENS4_13SM90_TMA_LOADENS4_14ComposedLayoutINS4_7SwizzleILi1ELi4ELi3EEENS4_18smem_ptr_flag_bitsILi32EEENST_INS5_IJNSA_ILi8EEES18_EEENS5_IJSB_S18_EEEEEEENS4_9Copy_AtomIJNS4_39AutoVectorizingCopyWithAssumedAlignmentILi128EEEfEEENS4_8identityES12_NS13_INS14_ILi3ELi4ELi3EEES17_NST_INS5_IJS18_SH_EEENS5_IJSH_SB_EEEEEEEvS1H_EENS_8epilogue10collective6detail29Sm90TmaWarpSpecializedAdapterINS1P_15DefaultEpilogueIfSK_SK_NS1O_6thread17LinearCombinationIfLi1EffLNS1T_9ScaleType4KindE0ELNS_15FloatRoundStyleE2EfEENS1_15EpilogueDefaultEEEEEvvEEEEvNT_6ParamsE,"ax",@progbits
	.align	128
.text._ZN7cutlass13device_kernelINS_4gemm6kernel13GemmUniversalIN4cute5tupleIJiiiiEEENS1_10collective13CollectiveMmaINS1_39MainloopSm90TmaGmmaRmemAWarpSpecializedILi4ENS5_IJNS4_1CILi1EEESB_SB_EEENS1_35KernelTmaWarpSpecializedCooperativeEEENS5_IJNSA_ILi256EEENSA_ILi128EEENSA_ILi32EEEEEEfNS5_IJSB_llEEEfNS5_IJlSB_lEEENS4_8TiledMMAINS4_8MMA_AtomIJNS4_4SM904GMMA30MMA_64x128x8_F32TF32TF32_RS_TNILNSO_7ScaleInE1ELSQ_1EEEEEENS4_6LayoutINS5_IJNSA_ILi2EEESB_SB_EEENS5_IJSB_NSA_ILi0EEESW_EEEEENS5_IJNS4_10UnderscoreESZ_SZ_EEEEENS4_13SM90_TMA_LOADENS4_14ComposedLayoutINS4_7SwizzleILi1ELi4ELi3EEENS4_18smem_ptr_flag_bitsILi32EEENST_INS5_IJNSA_ILi8EEES18_EEENS5_IJSB_S18_EEEEEEENS4_9Copy_AtomIJNS4_39AutoVectorizingCopyWithAssumedAlignmentILi128EEEfEEENS4_8identityES12_NS13_INS14_ILi3ELi4ELi3EEES17_NST_INS5_IJS18_SH_EEENS5_IJSH_SB_EEEEEEEvS1H_EENS_8epilogue10collective6detail29Sm90TmaWarpSpecializedAdapterINS1P_15DefaultEpilogueIfSK_SK_NS1O_6thread17LinearCombinationIfLi1EffLNS1T_9ScaleType4KindE0ELNS_15FloatRoundStyleE2EfEENS1_15EpilogueDefaultEEEEEvvEEEEvNT_6ParamsE:
        .type           _ZN7cutlass13device_kernelINS_4gemm6kernel13GemmUniversalIN4cute5tupleIJiiiiEEENS1_10collective13CollectiveMmaINS1_39MainloopSm90TmaGmmaRmemAWarpSpecializedILi4ENS5_IJNS4_1CILi1EEESB_SB_EEENS1_35KernelTmaWarpSpecializedCooperativeEEENS5_IJNSA_ILi256EEENSA_ILi128EEENSA_ILi32EEEEEEfNS5_IJSB_llEEEfNS5_IJlSB_lEEENS4_8TiledMMAINS4_8MMA_AtomIJNS4_4SM904GMMA30MMA_64x128x8_F32TF32TF32_RS_TNILNSO_7ScaleInE1ELSQ_1EEEEEENS4_6LayoutINS5_IJNSA_ILi2EEESB_SB_EEENS5_IJSB_NSA_ILi0EEESW_EEEEENS5_IJNS4_10UnderscoreESZ_SZ_EEEEENS4_13SM90_TMA_LOADENS4_14ComposedLayoutINS4_7SwizzleILi1ELi4ELi3EEENS4_18smem_ptr_flag_bitsILi32EEENST_INS5_IJNSA_ILi8EEES18_EEENS5_IJSB_S18_EEEEEEENS4_9Copy_AtomIJNS4_39AutoVectorizingCopyWithAssumedAlignmentILi128EEEfEEENS4_8identityES12_NS13_INS14_ILi3ELi4ELi3EEES17_NST_INS5_IJS18_SH_EEENS5_IJSH_SB_EEEEEEEvS1H_EENS_8epilogue10collective6detail29Sm90TmaWarpSpecializedAdapterINS1P_15DefaultEpilogueIfSK_SK_NS1O_6thread17LinearCombinationIfLi1EffLNS1T_9ScaleType4KindE0ELNS_15FloatRoundStyleE2EfEENS1_15EpilogueDefaultEEEEEvvEEEEvNT_6ParamsE,@function
        .size           _ZN7cutlass13device_kernelINS_4gemm6kernel13GemmUniversalIN4cute5tupleIJiiiiEEENS1_10collective13CollectiveMmaINS1_39MainloopSm90TmaGmmaRmemAWarpSpecializedILi4ENS5_IJNS4_1CILi1EEESB_SB_EEENS1_35KernelTmaWarpSpecializedCooperativeEEENS5_IJNSA_ILi256EEENSA_ILi128EEENSA_ILi32EEEEEEfNS5_IJSB_llEEEfNS5_IJlSB_lEEENS4_8TiledMMAINS4_8MMA_AtomIJNS4_4SM904GMMA30MMA_64x128x8_F32TF32TF32_RS_TNILNSO_7ScaleInE1ELSQ_1EEEEEENS4_6LayoutINS5_IJNSA_ILi2EEESB_SB_EEENS5_IJSB_NSA_ILi0EEESW_EEEEENS5_IJNS4_10UnderscoreESZ_SZ_EEEEENS4_13SM90_TMA_LOADENS4_14ComposedLayoutINS4_7SwizzleILi1ELi4ELi3EEENS4_18smem_ptr_flag_bitsILi32EEENST_INS5_IJNSA_ILi8EEES18_EEENS5_IJSB_S18_EEEEEEENS4_9Copy_AtomIJNS4_39AutoVectorizingCopyWithAssumedAlignmentILi128EEEfEEENS4_8identityES12_NS13_INS14_ILi3ELi4ELi3EEES17_NST_INS5_IJS18_SH_EEENS5_IJSH_SB_EEEEEEEvS1H_EENS_8epilogue10collective6detail29Sm90TmaWarpSpecializedAdapterINS1P_15DefaultEpilogueIfSK_SK_NS1O_6thread17LinearCombinationIfLi1EffLNS1T_9ScaleType4KindE0ELNS_15FloatRoundStyleE2EfEENS1_15EpilogueDefaultEEEEEvvEEEEvNT_6ParamsE,(.L_x_335 - _ZN7cutlass13device_kernelINS_4gemm6kernel13GemmUniversalIN4cute5tupleIJiiiiEEENS1_10collective13CollectiveMmaINS1_39MainloopSm90TmaGmmaRmemAWarpSpecializedILi4ENS5_IJNS4_1CILi1EEESB_SB_EEENS1_35KernelTmaWarpSpecializedCooperativeEEENS5_IJNSA_ILi256EEENSA_ILi128EEENSA_ILi32EEEEEEfNS5_IJSB_llEEEfNS5_IJlSB_lEEENS4_8TiledMMAINS4_8MMA_AtomIJNS4_4SM904GMMA30MMA_64x128x8_F32TF32TF32_RS_TNILNSO_7ScaleInE1ELSQ_1EEEEEENS4_6LayoutINS5_IJNSA_ILi2EEESB_SB_EEENS5_IJSB_NSA_ILi0EEESW_EEEEENS5_IJNS4_10UnderscoreESZ_SZ_EEEEENS4_13SM90_TMA_LOADENS4_14ComposedLayoutINS4_7SwizzleILi1ELi4ELi3EEENS4_18smem_ptr_flag_bitsILi32EEENST_INS5_IJNSA_ILi8EEES18_EEENS5_IJSB_S18_EEEEEEENS4_9Copy_AtomIJNS4_39AutoVectorizingCopyWithAssumedAlignmentILi128EEEfEEENS4_8identityES12_NS13_INS14_ILi3ELi4ELi3EEES17_NST_INS5_IJS18_SH_EEENS5_IJSH_SB_EEEEEEEvS1H_EENS_8epilogue10collective6detail29Sm90TmaWarpSpecializedAdapterINS1P_15DefaultEpilogueIfSK_SK_NS1O_6thread17LinearCombinationIfLi1EffLNS1T_9ScaleType4KindE0ELNS_15FloatRoundStyleE2EfEENS1_15EpilogueDefaultEEEEEvvEEEEvNT_6ParamsE)
        .other          _ZN7cutlass13device_kernelINS_4gemm6kernel13GemmUniversalIN4cute5tupleIJiiiiEEENS1_10collective13CollectiveMmaINS1_39MainloopSm90TmaGmmaRmemAWarpSpecializedILi4ENS5_IJNS4_1CILi1EEESB_SB_EEENS1_35KernelTmaWarpSpecializedCooperativeEEENS5_IJNSA_ILi256EEENSA_ILi128EEENSA_ILi32EEEEEEfNS5_IJSB_llEEEfNS5_IJlSB_lEEENS4_8TiledMMAINS4_8MMA_AtomIJNS4_4SM904GMMA30MMA_64x128x8_F32TF32TF32_RS_TNILNSO_7ScaleInE1ELSQ_1EEEEEENS4_6LayoutINS5_IJNSA_ILi2EEESB_SB_EEENS5_IJSB_NSA_ILi0EEESW_EEEEENS5_IJNS4_10UnderscoreESZ_SZ_EEEEENS4_13SM90_TMA_LOADENS4_14ComposedLayoutINS4_7SwizzleILi1ELi4ELi3EEENS4_18smem_ptr_flag_bitsILi32EEENST_INS5_IJNSA_ILi8EEES18_EEENS5_IJSB_S18_EEEEEEENS4_9Copy_AtomIJNS4_39AutoVectorizingCopyWithAssumedAlignmentILi128EEEfEEENS4_8identityES12_NS13_INS14_ILi3ELi4ELi3EEES17_NST_INS5_IJS18_SH_EEENS5_IJSH_SB_EEEEEEEvS1H_EENS_8epilogue10collective6detail29Sm90TmaWarpSpecializedAdapterINS1P_15DefaultEpilogueIfSK_SK_NS1O_6thread17LinearCombinationIfLi1EffLNS1T_9ScaleType4KindE0ELNS_15FloatRoundStyleE2EfEENS1_15EpilogueDefaultEEEEEvvEEEEvNT_6ParamsE,@"STO_CUDA_ENTRY STV_DEFAULT"
_ZN7cutlass13device_kernelINS_4gemm6kernel13GemmUniversalIN4cute5tupleIJiiiiEEENS1_10collective13CollectiveMmaINS1_39MainloopSm90TmaGmmaRmemAWarpSpecializedILi4ENS5_IJNS4_1CILi1EEESB_SB_EEENS1_35KernelTmaWarpSpecializedCooperativeEEENS5_IJNSA_ILi256EEENSA_ILi128EEENSA_ILi32EEEEEEfNS5_IJSB_llEEEfNS5_IJlSB_lEEENS4_8TiledMMAINS4_8MMA_AtomIJNS4_4SM904GMMA30MMA_64x128x8_F32TF32TF32_RS_TNILNSO_7ScaleInE1ELSQ_1EEEEEENS4_6LayoutINS5_IJNSA_ILi2EEESB_SB_EEENS5_IJSB_NSA_ILi0EEESW_EEEEENS5_IJNS4_10UnderscoreESZ_SZ_EEEEENS4_13SM90_TMA_LOADENS4_14ComposedLayoutINS4_7SwizzleILi1ELi4ELi3EEENS4_18smem_ptr_flag_bitsILi32EEENST_INS5_IJNSA_ILi8EEES18_EEENS5_IJSB_S18_EEEEEEENS4_9Copy_AtomIJNS4_39AutoVectorizingCopyWithAssumedAlignmentILi128EEEfEEENS4_8identityES12_NS13_INS14_ILi3ELi4ELi3EEES17_NST_INS5_IJS18_SH_EEENS5_IJSH_SB_EEEEEEEvS1H_EENS_8epilogue10collective6detail29Sm90TmaWarpSpecializedAdapterINS1P_15DefaultEpilogueIfSK_SK_NS1O_6thread17LinearCombinationIfLi1EffLNS1T_9ScaleType4KindE0ELNS_15FloatRoundStyleE2EfEENS1_15EpilogueDefaultEEEEEvvEEEEvNT_6ParamsE:
[----:B------:R-:W0:Y:S02]  /*0000*/  LDC R1, c[0x0][0x28] ;  /* 0x00000a00ff017b82 */ /* 0x000e240000000800 */
[----:B0-----:R-:W-:Y:S01]  /*0010*/  VIADD R1, R1, 0xffffffb8 ;  /* 0xffffffb801017836 */ /* 0x001fe20000000000 */
[----:B------:R-:W0:Y:S01]  /*0020*/  S2R R2, SR_TID.X ;  /* 0x0000000000027919 */ /* 0x000e220000002100 */
[----:B------:R-:W-:Y:S01]  /*0030*/  ELECT P0, URZ, PT ;  /* 0x00000000003f782f */ /* 0x000fe20003800000 */
[----:B------:R-:W-:Y:S01]  /*0040*/  BSSY B0, `(.L_x_0) ;  /* 0x000000f000007945 */ /* 0x000fe20003800000 */
[--C-:B0-----:R-:W-:Y:S02]  /*0050*/  SHF.R.U32.HI R0, RZ, 0x5, R2.reuse ;  /* 0x00000005ff007819 */ /* 0x101fe40000011602 */
[----:B------:R-:W-:-:S03]  /*0060*/  SHF.R.U32.HI R19, RZ, 0x7, R2 ;  /* 0x00000007ff137819 */ /* 0x000fc60000011602 */
[----:B------:R-:W0:Y:S04]  /*0070*/  SHFL.IDX PT, R3, R0, RZ, 0x1f ;  /* 0x00001fff00037589 */ /* 0x000e2800000e0000 */
[----:B------:R1:W2:Y:S01]  /*0080*/  SHFL.IDX PT, R5, R19, RZ, 0x1f ;  /* 0x00001fff13057589 */ /* 0x0002a200000e0000 */
[----:B0-----:R-:W-:-:S13]  /*0090*/  ISETP.NE.OR P0, PT, R3, RZ, !P0 ;  /* 0x000000ff0300720c */ /* 0x001fda0004705670 */
[----:B-12---:R-:W-:Y:S05]  /*00a0*/  @P0 BRA `(.L_x_1) ;  /* 0x0000000000200947 */ /* 0x006fea0003800000 */
[----:B------:R-:W-:Y:S02]  /*00b0*/  ULDC.64 UR4, c[0x0][0x198] ;  /* 0x0000660000047ab9 */ /* 0x000fe40000000a00 */
[----:B------:R-:W-:Y:S02]  /*00c0*/  UIADD3 UR6, UP0, UR4, 0xf0, URZ ;  /* 0x000000f004067890 */ /* 0x000fe4000ff1e03f */
[----:B------:R-:W-:Y:S02]  /*00d0*/  UIADD3 UR4, UP1, UR4, 0x1f0, URZ ;  /* 0x000001f004047890 */ /* 0x000fe4000ff3e03f */
[----:B------:R-:W-:Y:S02]  /*00e0*/  UIADD3.X UR7, URZ, UR5, URZ, UP0, !UPT ;  /* 0x000000053f077290 */ /* 0x000fe400087fe43f */
[----:B------:R-:W-:-:S07]  /*00f0*/  UIADD3.X UR5, URZ, UR5, URZ, UP1, !UPT ;  /* 0x000000053f057290 */ /* 0x000fce0008ffe43f */
[----:B------:R0:W-:Y:S02]  /*0100*/  UTMACCTL.PF [UR6] ;  /* 0x00000000060079b9 */ /* 0x0001e40008040000 */
[----:B------:R0:W-:Y:S02]  /*0110*/  UTMACCTL.PF [UR4] ;  /* 0x00000000040079b9 */ /* 0x0001e40008040000 */
[----:B0-----:R-:W-:Y:S01]  /*0120*/  NOP ;  /* 0x0000000000007918 */ /* 0x001fe20000000000 */
.L_x_1:
[----:B------:R-:W-:Y:S05]  /*0130*/  BSYNC B0 ;  /* 0x0000000000007941 */ /* 0x000fea0003800000 */
.L_x_0:
[----:B------:R-:W0:Y:S02]  /*0140*/  SHFL.IDX PT, R2, R0, RZ, 0x1f ;  /* 0x00001fff00027589 */ /* 0x000e2400000e0000 */
[----:B0-----:R-:W-:-:S13]  /*0150*/  ISETP.NE.AND P0, PT, R2, RZ, PT ;  /* 0x000000ff0200720c */ /* 0x001fda0003f05270 */
[----:B------:R-:W-:Y:S05]  /*0160*/  @P0 BRA `(.L_x_2) ;  /* 0x0000000000580947 */ /* 0x000fea0003800000 */
[----:B------:R-:W0:Y:S01]  /*0170*/  S2UR UR8, SR_CgaCtaId ;  /* 0x00000000000879c3 */ /* 0x000e220000008800 */
[----:B------:R-:W-:Y:S01]  /*0180*/  UMOV UR4, 0x400 ;  /* 0x0000040000047882 */ /* 0x000fe20000000000 */
[----:B------:R-:W-:Y:S01]  /*0190*/  UMOV UR5, 0x1 ;  /* 0x0000000100057882 */ /* 0x000fe20000000000 */
[----:B------:R-:W-:Y:S01]  /*01a0*/  UMOV UR6, 0x100 ;  /* 0x0000010000067882 */ /* 0x000fe20000000000 */
[----:B------:R-:W-:Y:S01]  /*01b0*/  ELECT P0, URZ, PT ;  /* 0x00000000003f782f */ /* 0x000fe20003800000 */
[----:B------:R-:W-:-:S04]  /*01c0*/  UIADD3 UR6, -UR6, 0x100000, URZ ;  /* 0x0010000006067890 */ /* 0x000fc8000fffe13f */
[----:B------:R-:W-:Y:S02]  /*01d0*/  USHF.L.U32 UR7, UR6, 0xb, URZ ;  /* 0x0000000b06077899 */ /* 0x000fe4000800063f */
[----:B------:R-:W-:Y:S02]  /*01e0*/  USHF.L.U32 UR6, UR6, 0x1, URZ ;  /* 0x0000000106067899 */ /* 0x000fe4000800063f */
[----:B0-----:R-:W-:Y:S02]  /*01f0*/  ULEA UR8, UR8, UR4, 0x18 ;  /* 0x0000000408087291 */ /* 0x001fe4000f8ec03f */
[----:B------:R-:W-:-:S04]  /*0200*/  UIADD3 UR4, -UR5, 0x100000, URZ ;  /* 0x0010000005047890 */ /* 0x000fc8000fffe13f */
[----:B------:R-:W-:Y:S02]  /*0210*/  USHF.L.U32 UR5, UR4, 0xb, URZ ;  /* 0x0000000b04057899 */ /* 0x000fe4000800063f */
[----:B------:R-:W-:Y:S01]  /*0220*/  USHF.L.U32 UR4, UR4, 0x1, URZ ;  /* 0x0000000104047899 */ /* 0x000fe2000800063f */
[----:B------:R-:W0:Y:S11]  /*0230*/  FENCE.VIEW.ASYNC.S ;  /* 0x00000000000073c6 */ /* 0x000e360000000000 */
[----:B0-----:R0:W1:Y:S01]  /*0240*/  SYNCS.EXCH.64 URZ, [UR8], UR4 ;  /* 0x00000004083f75b2 */ /* 0x0010620008000100 */
[----:B------:R0:W2:Y:S01]  /*0250*/  SYNCS.EXCH.64 URZ, [UR8+0x20], UR6 ;  /* 0x00002006083f75b2 */ /* 0x0000a20008000100 */
[----:B------:R0:W3:Y:S01]  /*0260*/  SYNCS.EXCH.64 URZ, [UR8+0x8], UR4 ;  /* 0x00000804083f75b2 */ /* 0x0000e20008000100 */
[----:B------:R0:W4:Y:S01]  /*0270*/  SYNCS.EXCH.64 URZ, [UR8+0x28], UR6 ;  /* 0x00002806083f75b2 */ /* 0x0001220008000100 */
[----:B------:R0:W0:Y:S01]  /*0280*/  SYNCS.EXCH.64 URZ, [UR8+0x10], UR4 ;  /* 0x00001004083f75b2 */ /* 0x0000220008000100 */
[----:B------:R0:W0:Y:S01]  /*0290*/  SYNCS.EXCH.64 URZ, [UR8+0x30], UR6 ;  /* 0x00003006083f75b2 */ /* 0x0000220008000100 */
[----:B------:R0:W0:Y:S01]  /*02a0*/  SYNCS.EXCH.64 URZ, [UR8+0x18], UR4 ;  /* 0x00001804083f75b2 */ /* 0x0000220008000100 */
[----:B------:R0:W0:Y:S01]  /*02b0*/  SYNCS.EXCH.64 URZ, [UR8+0x38], UR6 ;  /* 0x00003806083f75b2 */ /* 0x0000220008000100 */
[----:B------:R-:W-:Y:S01]  /*02c0*/  NOP ;  /* 0x0000000000007918 */ /* 0x000fe20000000000 */
.L_x_2:
[----:B------:R-:W5:Y:S01]  /*02d0*/  SHFL.IDX PT, R0, R0, RZ, 0x1f ;  /* 0x00001fff00007589 */ /* 0x000f6200000e0000 */
[----:B------:R-:W1:Y:S01]  /*02e0*/  LDC R2, c[0x0][0x65c] ;  /* 0x00019700ff027b82 */ /* 0x000e620000000800 */
[----:B------:R-:W-:Y:S02]  /*02f0*/  ELECT P0, URZ, PT ;  /* 0x00000000003f782f */ /* 0x000fe40003800000 */
[----:B------:R-:W-:Y:S01]  /*0300*/  SHF.R.S32.HI R6, RZ, 0x1f, R3 ;  /* 0x0000001fff067819 */ /* 0x000fe20000011403 */
[----:B------:R-:W2:Y:S01]  /*0310*/  S2R R4, SR_CTAID.Y ;  /* 0x0000000000047919 */ /* 0x000ea20000002600 */
[----:B0-----:R-:W-:Y:S01]  /*0320*/  UMOV UR4, 0x20 ;  /* 0x0000002000047882 */ /* 0x001fe20000000000 */
[C---:B------:R-:W-:Y:S01]  /*0330*/  ISETP.NE.AND P2, PT, R5.reuse, RZ, PT ;  /* 0x000000ff0500720c */ /* 0x040fe20003f45270 */
[----:B------:R-:W-:Y:S01]  /*0340*/  VIADD R10, R5, 0xffffffff ;  /* 0xffffffff050a7836 */ /* 0x000fe20000000000 */
[----:B------:R-:W-:Y:S01]  /*0350*/  LEA.HI R6, R6, R3, RZ, 0x2 ;  /* 0x0000000306067211 */ /* 0x000fe200078f10ff */
[----:B------:R-:W-:Y:S01]  /*0360*/  NOP ;  /* 0x0000000000007918 */ /* 0x000fe20000000000 */
[----:B------:R-:W-:-:S02]  /*0370*/  NOP ;  /* 0x0000000000007918 */ /* 0x000fc40000000000 */
[----:B------:R-:W-:Y:S02]  /*0380*/  ISETP.GE.U32.AND P1, PT, R10, 0x2, PT ;  /* 0x000000020a00780c */ /* 0x000fe40003f26070 */
[----:B-----5:R-:W-:Y:S02]  /*0390*/  ISETP.NE.OR P0, PT, R0, RZ, !P0 ;  /* 0x000000ff0000720c */ /* 0x020fe40004705670 */
[----:B-1----:R-:W-:Y:S02]  /*03a0*/  ISETP.NE.AND P3, PT, R2, 0x1, PT ;  /* 0x000000010200780c */ /* 0x002fe40003f65270 */
[----:B------:R-:W0:Y:S01]  /*03b0*/  S2R R2, SR_CTAID.X ;  /* 0x0000000000027919 */ /* 0x000e220000002500 */
[----:B------:R-:W-:-:S05]  /*03c0*/  LOP3.LUT R0, R6, 0xfffffffc, RZ, 0xc0, !PT ;  /* 0xfffffffc06007812 */ /* 0x000fca00078ec0ff */
[----:B------:R-:W-:Y:S02]  /*03d0*/  IMAD.IADD R0, R3, 0x1, -R0 ;  /* 0x0000000103007824 */ /* 0x000fe400078e0a00 */
[----:B------:R-:W-:Y:S01]  /*03e0*/  IMAD.MOV.U32 R3, RZ, RZ, RZ ;  /* 0x000000ffff037224 */ /* 0x000fe200078e00ff */
[----:B------:R-:W-:Y:S01]  /*03f0*/  VOTEU.ALL UP0, P0 ;  /* 0x00000000003f7886 */ /* 0x000fe20000000000 */
[----:B------:R-:W-:Y:S01]  /*0400*/  VOTEU.ALL UP1, P0 ;  /* 0x00000000003f7886 */ /* 0x000fe20000020000 */
[----:B------:R-:W0:Y:S01]  /*0410*/  @P3 LDC R9, c[0x0][0x10] ;  /* 0x00000400ff093b82 */ /* 0x000e220000000800 */
[----:B------:R-:W-:Y:S01]  /*0420*/  @P3 MOV R7, RZ ;  /* 0x000000ff00073202 */ /* 0x000fe20000000f00 */
[----:B--2---:R-:W-:Y:S01]  /*0430*/  @P3 IMAD.MOV.U32 R6, RZ, RZ, R4 ;  /* 0x000000ffff063224 */ /* 0x004fe200078e0004 */
[----:B------:R-:W-:Y:S01]  /*0440*/  @!UP0 UMOV UR6, 0x400 ;  /* 0x0000040000068882 */ /* 0x000fe20000000000 */
[----:B------:R-:W-:-:S04]  /*0450*/  @!UP0 UIADD3 UR4, -UR4, 0x100000, URZ ;  /* 0x0010000004048890 */ /* 0x000fc8000fffe13f */
[----:B------:R-:W-:Y:S02]  /*0460*/  @!UP0 USHF.L.U32 UR5, UR4, 0xb, URZ ;  /* 0x0000000b04058899 */ /* 0x000fe4000800063f */
[----:B------:R-:W-:Y:S01]  /*0470*/  @!UP0 USHF.L.U32 UR4, UR4, 0x1, URZ ;  /* 0x0000000104048899 */ /* 0x000fe2000800063f */
[----:B------:R-:W1:Y:S08]  /*0480*/  @!UP0 S2UR UR7, SR_CgaCtaId ;  /* 0x00000000000789c3 */ /* 0x000e700000008800 */
[----:B------:R-:W2:Y:S01]  /*0490*/  @!P3 LDC R11, c[0x0][0xc] ;  /* 0x00000300ff0bbb82 */ /* 0x000ea20000000800 */
[----:B0-----:R-:W-:-:S03]  /*04a0*/  @P3 IMAD.WIDE.U32 R8, R2, R9, R6 ;  /* 0x0000000902083225 */ /* 0x001fc600078e0006 */
[----:B------:R-:W-:Y:S01]  /*04b0*/  @P3 MOV R12, R8 ;  /* 0x00000008000c3202 */ /* 0x000fe20000000f00 */
[----:B-1----:R-:W-:Y:S01]  /*04c0*/  @!UP0 ULEA UR6, UR7, UR6, 0x18 ;  /* 0x0000000607068291 */ /* 0x002fe2000f8ec03f */
[----:B------:R-:W-:Y:S01]  /*04d0*/  VOTEU.ALL UP0, P0 ;  /* 0x00000000003f7886 */ /* 0x000fe20000000000 */
[----:B------:R-:W-:-:S04]  /*04e0*/  ISETP.NE.AND P0, PT, R0, 0x3, PT ;  /* 0x000000030000780c */ /* 0x000fc80003f05270 */
[----:B------:R-:W-:Y:S01]  /*04f0*/  ISETP.EQ.OR P0, PT, R0, RZ, !P0 ;  /* 0x000000ff0000720c */ /* 0x000fe20004702670 */
[----:B--2---:R-:W-:-:S03]  /*0500*/  @!P3 IMAD.WIDE.U32 R6, R11, R4, R2 ;  /* 0x000000040b06b225 */ /* 0x004fc600078e0002 */
[----:B------:R-:W-:Y:S01]  /*0510*/  ISETP.EQ.AND P0, PT, R5, RZ, P0 ;  /* 0x000000ff0500720c */ /* 0x000fe20000702270 */
[----:B------:R-:W-:Y:S01]  /*0520*/  @P3 IMAD.MOV.U32 R5, RZ, RZ, RZ ;  /* 0x000000ffff053224 */ /* 0x000fe200078e00ff */
[----:B------:R-:W0:Y:S02]  /*0530*/  FENCE.VIEW.ASYNC.S ;  /* 0x00000000000073c6 */ /* 0x000e240000000000 */
[----:B0-----:R0:W3:Y:S01]  /*0540*/  @!UP0 SYNCS.EXCH.64 URZ, [UR6+0x50], UR4 ;  /* 0x00005004063f85b2 */ /* 0x0010e20008000100 */
[----:B------:R-:W-:Y:S02]  /*0550*/  @!P3 IMAD.MOV.U32 R12, RZ, RZ, R6 ;  /* 0x000000ffff0cb224 */ /* 0x000fe400078e0006 */
[----:B------:R-:W-:Y:S01]  /*0560*/  @P3 IMAD.IADD R20, R9, 0x1, R5 ;  /* 0x0000000109143824 */ /* 0x000fe200078e0205 */
[----:B------:R-:W-:Y:S01]  /*0570*/  SEL R5, RZ, 0x1, !P0 ;  /* 0x00000001ff057807 */ /* 0x000fe20004000000 */
[----:B------:R-:W-:Y:S01]  /*0580*/  @!P3 IMAD.MOV.U32 R20, RZ, RZ, R7 ;  /* 0x000000ffff14b224 */ /* 0x000fe200078e0007 */
[----:B------:R0:W-:Y:S02]  /*0590*/  STL [R1+0x1c], R12 ;  /* 0x00001c0c01007387 */ /* 0x0001e40000100800 */
[----:B------:R-:W-:-:S02]  /*05a0*/  SEL R5, R5, 0x2, P1 ;  /* 0x0000000205057807 */ /* 0x000fc40000800000 */
[----:B------:R0:W-:Y:S04]  /*05b0*/  STL [R1+0x18], R20 ;  /* 0x0000181401007387 */ /* 0x0001e80000100800 */
[----:B------:R0:W-:Y:S01]  /*05c0*/  STL [R1+0x14], R5 ;  /* 0x0000140501007387 */ /* 0x0001e20000100800 */
[----:B------:R0:W3:Y:S01]  /*05d0*/  @!UP1 SYNCS.EXCH.64 URZ, [UR6+0x58], UR4 ;  /* 0x00005804063f95b2 */ /* 0x0000e20008000100 */
[----:B------:R-:W-:Y:S01]  /*05e0*/  NOP ;  /* 0x0000000000007918 */ /* 0x000fe20000000000 */
[----:B---34-:R-:W-:Y:S06]  /*05f0*/  BAR.SYNC.DEFER_BLOCKING 0x0 ;  /* 0x0000000000007b1d */ /* 0x018fec0000010000 */
[----:B------:R-:W-:Y:S05]  /*0600*/  @!P2 BRA `(.L_x_3) ;  /* 0x000000940048a947 */ /* 0x000fea0003800000 */
[----:B------:R-:W-:-:S13]  /*0610*/  ISETP.GT.U32.AND P0, PT, R10, 0x1, PT ;  /* 0x000000010a00780c */ /* 0x000fda0003f04070 */
[----:B0-----:R-:W-:Y:S05]  /*0620*/  @P0 EXIT ;  /* 0x000000000000094d */ /* 0x001fea0003800000 */
[----:B------:R-:W-:Y:S01]  /*0630*/  ULDC.64 UR4, c[0x0][0x650] ;  /* 0x0001940000047ab9 */ /* 0x000fe20000000a00 */
[----:B------:R-:W-:Y:S01]  /*0640*/  PRMT R0, RZ, 0x7610, R0 ;  /* 0x00007610ff007816 */ /* 0x000fe20000000000 */
[----:B------:R-:W-:Y:S01]  /*0650*/  IMAD.MOV.U32 R16, RZ, RZ, -0x1 ;  /* 0xffffffffff107424 */ /* 0x000fe200078e00ff */
[----:B------:R-:W-:Y:S01]  /*0660*/  ISETP.GE.U32.AND P0, PT, R12, UR4, PT ;  /* 0x000000040c007c0c */ /* 0x000fe2000bf06070 */
[----:B------:R-:W-:Y:S01]  /*0670*/  IMAD.MOV.U32 R17, RZ, RZ, -0x1 ;  /* 0xffffffffff117424 */ /* 0x000fe200078e00ff */
[----:B------:R-:W-:Y:S02]  /*0680*/  MOV R18, 0xffffffff ;  /* 0xffffffff00127802 */ /* 0x000fe40000000f00 */
[----:B------:R-:W-:-:S13]  /*0690*/  ISETP.GE.U32.AND.EX P0, PT, R20, UR5, PT, P0 ;  /* 0x0000000514007c0c */ /* 0x000fda000bf06100 */
[----:B------:R-:W-:Y:S05]  /*06a0*/  @P0 BRA `(.L_x_4) ;  /* 0x0000000400640947 */ /* 0x000fea0003800000 */
[----:B------:R-:W0:Y:S01]  /*06b0*/  LDC.64 R14, c[0x0][0x628] ;  /* 0x00018a00ff0e7b82 */ /* 0x000e220000000a00 */
[----:B------:R-:W-:Y:S01]  /*06c0*/  IMAD.MOV.U32 R6, RZ, RZ, R12 ;  /* 0x000000ffff067224 */ /* 0x000fe200078e000c */
[----:B------:R-:W-:-:S06]  /*06d0*/  MOV R7, R20 ;  /* 0x0000001400077202 */ /* 0x000fcc0000000f00 */
[----:B------:R-:W1:Y:S08]  /*06e0*/  LDC R0, c[0x0][0x630] ;  /* 0x00018c00ff007b82 */ /* 0x000e700000000800 */
[----:B------:R-:W2:Y:S01]  /*06f0*/  LDC.64 R16, c[0x0][0x620] ;  /* 0x00018800ff107b82 */ /* 0x000ea20000000a00 */
[----:B0-----:R-:W-:-:S04]  /*0700*/  ISETP.NE.U32.AND P0, PT, R14, RZ, PT ;  /* 0x000000ff0e00720c */ /* 0x001fc80003f05070 */
[----:B------:R-:W-:-:S13]  /*0710*/  ISETP.NE.AND.EX P0, PT, R15, RZ, PT, P0 ;  /* 0x000000ff0f00720c */ /* 0x000fda0003f05300 */
[----:B-12---:R-:W-:Y:S05]  /*0720*/  @!P0 BRA `(.L_x_5) ;  /* 0x0000000000288947 */ /* 0x006fea0003800000 */
[----:B------:R-:W0:Y:S02]  /*0730*/  LDC R5, c[0x0][0x634] ;  /* 0x00018d00ff057b82 */ /* 0x000e240000000800 */
[----:B0-----:R-:W-:-:S05]  /*0740*/  IADD3 R5, P0, R12, R5, RZ ;  /* 0x000000050c057210 */ /* 0x001fca0007f1e0ff */
[----:B------:R-:W-:-:S04]  /*0750*/  IMAD.X R13, RZ, RZ, R20, P0 ;  /* 0x000000ffff0d7224 */ /* 0x000fc800000e0614 */
[----:B------:R-:W-:-:S04]  /*0760*/  IMAD.WIDE.U32 R6, R13, R14, RZ ;  /* 0x0000000e0d067225 */ /* 0x000fc800078e00ff */
[----:B------:R-:W-:-:S04]  /*0770*/  IMAD.WIDE.U32 R8, P0, R5, R15, R6 ;  /* 0x0000000f05087225 */ /* 0x000fc80007800006 */
[----:B------:R-:W-:-:S04]  /*0780*/  IMAD.WIDE.U32 R6, R5, R14, RZ ;  /* 0x0000000e05067225 */ /* 0x000fc800078e00ff */
[----:B------:R-:W-:Y:S01]  /*0790*/  IMAD.X R11, RZ, RZ, RZ, P0 ;  /* 0x000000ffff0b7224 */ /* 0x000fe200000e06ff */
[----:B------:R-:W-:Y:S01]  /*07a0*/  IADD3 RZ, P0, R7, R8, RZ ;  /* 0x0000000807ff7210 */ /* 0x000fe20007f1e0ff */
[----:B------:R-:W-:-:S04]  /*07b0*/  IMAD.MOV.U32 R10, RZ, RZ, R9 ;  /* 0x000000ffff0a7224 */ /* 0x000fc800078e0009 */
[----:B------:R-:W-:-:S08]  /*07c0*/  IMAD.WIDE.U32.X R6, R13, R15, R10, P0 ;  /* 0x0000000f0d067225 */ /* 0x000fd000000e040a */
.L_x_5:
[-CC-:B------:R-:W-:Y:S01]  /*07d0*/  SHF.R.U64 R22, R6, R0.reuse, R7.reuse ;  /* 0x0000000006167219 */ /* 0x180fe20000001207 */
[----:B------:R-:W0:Y:S01]  /*07e0*/  LDC R10, c[0x0][0x618] ;  /* 0x00018600ff0a7b82 */ /* 0x000e220000000800 */
[----:B------:R-:W-:Y:S01]  /*07f0*/  SHF.R.U32.HI R3, RZ, R0, R7 ;  /* 0x00000000ff037219 */ /* 0x000fe20000011607 */
[----:B------:R-:W-:Y:S01]  /*0800*/  IMAD.MOV.U32 R7, RZ, RZ, R20 ;  /* 0x000000ffff077224 */ /* 0x000fe200078e0014 */
[----:B------:R-:W-:Y:S01]  /*0810*/  IADD3 R5, P0, RZ, -R22, RZ ;  /* 0x80000016ff057210 */ /* 0x000fe20007f1e0ff */
[----:B------:R-:W-:Y:S01]  /*0820*/  ULDC UR4, c[0x0][0x150] ;  /* 0x0000540000047ab9 */ /* 0x000fe20000000800 */
[----:B------:R-:W-:Y:S01]  /*0830*/  I2FP.F32.U32 R0, R2 ;  /* 0x0000000200007245 */ /* 0x000fe20000201000 */
[----:B------:R-:W-:Y:S01]  /*0840*/  IMAD.MOV.U32 R6, RZ, RZ, R12 ;  /* 0x000000ffff067224 */ /* 0x000fe200078e000c */
[----:B------:R-:W-:Y:S01]  /*0850*/  IADD3.X R9, RZ, ~R3, RZ, P0, !PT ;  /* 0x80000003ff097210 */ /* 0x000fe200007fe4ff */
[----:B------:R-:W1:Y:S02]  /*0860*/  LDC.64 R20, c[0x0][0x640] ;  /* 0x00019000ff147b82 */ /* 0x000e640000000a00 */
[----:B------:R-:W-:Y:S01]  /*0870*/  FMUL R0, R0, UR4 ;  /* 0x0000000400007c20 */ /* 0x000fe20008400000 */
[----:B------:R-:W-:Y:S01]  /*0880*/  IMAD.WIDE.U32 R6, R5, R16, R6 ;  /* 0x0000001005067225 */ /* 0x000fe200078e0006 */
[----:B------:R-:W-:-:S03]  /*0890*/  ULDC UR4, c[0x0][0x154] ;  /* 0x0000550000047ab9 */ /* 0x000fc60000000800 */
[----:B------:R-:W-:Y:S01]  /*08a0*/  IMAD R8, R9, R16, RZ ;  /* 0x0000001009087224 */ /* 0x000fe200078e02ff */
[----:B------:R-:W2:Y:S01]  /*08b0*/  LDC R3, c[0x0][0x144] ;  /* 0x00005100ff037b82 */ /* 0x000ea20000000800 */
[----:B------:R-:W3:Y:S01]  /*08c0*/  F2I.U32.TRUNC.NTZ R0, R0 ;  /* 0x0000000000007305 */ /* 0x000ee2000020f000 */
[----:B------:R-:W-:Y:S02]  /*08d0*/  IMAD.MOV.U32 R9, RZ, RZ, -0x1 ;  /* 0xffffffffff097424 */ /* 0x000fe400078e00ff */
[----:B------:R-:W-:-:S04]  /*08e0*/  IMAD R5, R5, R17, R8 ;  /* 0x0000001105057224 */ /* 0x000fc800078e0208 */
[----:B------:R-:W4:Y:S01]  /*08f0*/  LDC R14, c[0x0][0x608] ;  /* 0x00018200ff0e7b82 */ /* 0x000f220000000800 */
[----:B------:R-:W-:Y:S01]  /*0900*/  IMAD.IADD R7, R7, 0x1, R5 ;  /* 0x0000000107077824 */ /* 0x000fe200078e0205 */
[----:B------:R-:W-:-:S04]  /*0910*/  I2FP.F32.U32 R5, R4 ;  /* 0x0000000400057245 */ /* 0x000fc80000201000 */
[-CC-:B0-----:R-:W-:Y:S02]  /*0920*/  SHF.R.U64 R12, R6, R10.reuse, R7.reuse ;  /* 0x0000000a060c7219 */ /* 0x181fe40000001207 */
[----:B------:R-:W0:Y:S01]  /*0930*/  LDC R8, c[0x0][0x658] ;  /* 0x00019600ff087b82 */ /* 0x000e220000000800 */
[----:B-1----:R-:W-:Y:S02]  /*0940*/  ISETP.NE.U32.AND P0, PT, R20, RZ, PT ;  /* 0x000000ff1400720c */ /* 0x002fe40003f05070 */
[----:B---3--:R-:W-:Y:S02]  /*0950*/  IADD3 R6, -R0, RZ, RZ ;  /* 0x000000ff00067210 */ /* 0x008fe40007ffe1ff */
[----:B------:R-:W-:Y:S02]  /*0960*/  ISETP.NE.AND.EX P0, PT, R21, RZ, PT, P0 ;  /* 0x000000ff1500720c */ /* 0x000fe40003f05300 */
[----:B------:R-:W-:Y:S01]  /*0970*/  SHF.R.U32.HI R7, RZ, R10, R7 ;  /* 0x0000000aff077219 */ /* 0x000fe20000011607 */
[----:B------:R-:W1:Y:S01]  /*0980*/  LDC R13, c[0x0][0x148] ;  /* 0x00005200ff0d7b82 */ /* 0x000e620000000800 */
[----:B--2---:R-:W-:-:S02]  /*0990*/  IMAD R0, R3, R6, R2 ;  /* 0x0000000603007224 */ /* 0x004fc400078e0202 */
[----:B------:R-:W-:-:S04]  /*09a0*/  FMUL R3, R5, UR4 ;  /* 0x0000000405037c20 */ /* 0x000fc80008400000 */
[----:B------:R2:W3:Y:S01]  /*09b0*/  F2I.U32.TRUNC.NTZ R11, R3 ;  /* 0x00000003000b7305 */ /* 0x0004e2000020f000 */
[----:B------:R-:W1:Y:S01]  /*09c0*/  LDC R17, c[0x0][0x600] ;  /* 0x00018000ff117b82 */ /* 0x000e620000000800 */
[-CC-:B----4-:R-:W-:Y:S02]  /*09d0*/  SHF.R.U64 R25, R12, R14.reuse, R7.reuse ;  /* 0x0000000e0c197219 */ /* 0x190fe40000001207 */
[----:B------:R-:W-:Y:S01]  /*09e0*/  SHF.R.U32.HI R5, RZ, R14, R7 ;  /* 0x0000000eff057219 */ /* 0x000fe20000011607 */
[----:B------:R-:W-:-:S04]  /*09f0*/  IMAD.MOV.U32 R7, RZ, RZ, 0x1 ;  /* 0x00000001ff077424 */ /* 0x000fc800078e00ff */
[----:B------:R-:W4:Y:S01]  /*0a00*/  LDC R16, c[0x0][0x648] ;  /* 0x00019200ff107b82 */ /* 0x000f220000000800 */
[-C--:B0-----:R-:W-:Y:S02]  /*0a10*/  SHF.L.U32 R2, R9, R8.reuse, RZ ;  /* 0x0000000809027219 */ /* 0x081fe400000006ff */
[-CC-:B------:R-:W-:Y:S02]  /*0a20*/  SHF.R.U64 R14, R25, R8.reuse, R5.reuse ;  /* 0x00000008190e7219 */ /* 0x180fe40000001205 */
[----:B------:R-:W-:Y:S02]  /*0a30*/  SHF.R.U32.HI R15, RZ, R8, R5 ;  /* 0x00000008ff0f7219 */ /* 0x000fe40000011605 */
[----:B------:R-:W-:Y:S01]  /*0a40*/  LOP3.LUT R10, RZ, R2, RZ, 0x33, !PT ;  /* 0x00000002ff0a7212 */ /* 0x000fe200078e33ff */
[----:B------:R-:W0:Y:S01]  /*0a50*/  LDC R23, c[0x0][0x638] ;  /* 0x00018e00ff177b82 */ /* 0x000e220000000800 */
[----:B------:R-:W-:Y:S01]  /*0a60*/  SHF.L.U32 R5, R7, R8, RZ ;  /* 0x0000000807057219 */ /* 0x000fe200000006ff */
[----:B------:R-:W-:Y:S01]  /*0a70*/  IMAD.MOV.U32 R2, RZ, RZ, R14 ;  /* 0x000000ffff027224 */ /* 0x000fe200078e000e */
[----:B--2---:R-:W-:-:S05]  /*0a80*/  MOV R3, R15 ;  /* 0x0000000f00037202 */ /* 0x004fca0000000f00 */
[----:B------:R-:W2:Y:S01]  /*0a90*/  LDC R18, c[0x0][0x610] ;  /* 0x00018400ff127b82 */ /* 0x000ea20000000800 */
[----:B---3--:R-:W-:Y:S05]  /*0aa0*/  @!P0 BRA `(.L_x_6) ;  /* 0x0000000000288947 */ /* 0x008fea0003800000 */
[----:B------:R-:W3:Y:S02]  /*0ab0*/  LDC R9, c[0x0][0x64c] ;  /* 0x00019300ff097b82 */ /* 0x000ee40000000800 */
[----:B---3--:R-:W-:-:S05]  /*0ac0*/  IADD3 R9, P0, R14, R9, RZ ;  /* 0x000000090e097210 */ /* 0x008fca0007f1e0ff */
        /* <DEDUP_REMOVED lines=8> */
.L_x_6:
[----:B----4-:R-:W-:Y:S01]  /*0b50*/  SHF.R.U64 R2, R2, R16, R3 ;  /* 0x0000001002027219 */ /* 0x010fe20000001203 */
[----:B-1----:R-:W-:Y:S01]  /*0b60*/  VIADD R3, R17, 0xffffffff ;  /* 0xffffffff11037836 */ /* 0x002fe20000000000 */
[----:B------:R-:W-:Y:S02]  /*0b70*/  LOP3.LUT R10, R25, R10, RZ, 0xc0, !PT ;  /* 0x0000000a190a7212 */ /* 0x000fe400078ec0ff */
[----:B------:R-:W-:Y:S01]  /*0b80*/  IADD3 R11, -R11, RZ, RZ ;  /* 0x000000ff0b0b7210 */ /* 0x000fe20007ffe1ff */
[----:B------:R-:W-:Y:S01]  /*0b90*/  IMAD.MOV R6, RZ, RZ, -R2 ;  /* 0x000000ffff067224 */ /* 0x000fe200078e0a02 */
[----:B------:R-:W-:Y:S01]  /*0ba0*/  LOP3.LUT R3, R12, R3, RZ, 0xc0, !PT ;  /* 0x000000030c037212 */ /* 0x000fe200078ec0ff */
[----:B------:R-:W-:Y:S02]  /*0bb0*/  IMAD R5, R5, R2, R10 ;  /* 0x0000000205057224 */ /* 0x000fe400078e020a */
[----:B------:R-:W-:Y:S02]  /*0bc0*/  @P3 IMAD R0, R13, R11, R4 ;  /* 0x0000000b0d003224 */ /* 0x000fe400078e0204 */
[----:B0-----:R-:W-:-:S02]  /*0bd0*/  IMAD R2, R6, R23, R14 ;  /* 0x0000001706027224 */ /* 0x001fc400078e020e */
[----:B--2---:R-:W-:Y:S02]  /*0be0*/  IMAD R18, R5, R18, R0 ;  /* 0x0000001205127224 */ /* 0x004fe400078e0200 */
[----:B------:R-:W-:Y:S01]  /*0bf0*/  IMAD R3, R2, R17, R3 ;  /* 0x0000001102037224 */ /* 0x000fe200078e0203 */
[----:B------:R-:W-:Y:S01]  /*0c00*/  MOV R17, R22 ;  /* 0x0000001600117202 */ /* 0x000fe20000000f00 */
[----:B------:R-:W-:-:S03]  /*0c10*/  IMAD.MOV.U32 R0, RZ, RZ, 0x1 ;  /* 0x00000001ff007424 */ /* 0x000fc600078e00ff */
[----:B------:R-:W-:Y:S02]  /*0c20*/  SEL R16, R3, R18, !P3 ;  /* 0x0000001203107207 */ /* 0x000fe40005800000 */
[----:B------:R-:W-:-:S07]  /*0c30*/  SEL R18, R18, R3, !P3 ;  /* 0x0000000312127207 */ /* 0x000fce0005800000 */
.L_x_4:
[----:B------:R-:W-:-:S08]  /*0c40*/  NOP ;  /* 0x0000000000007918 */ /* 0x000fd00000000000 */
[----:B------:R-:W0:Y:S02]  /*0c50*/  USETMAXREG.TRY_ALLOC.CTAPOOL UP0, 0xe8 ;  /* 0x000000e8000079c8 */ /* 0x000e240008000600 */
[----:B0-----:R-:W-:-:S13]  /*0c60*/  PLOP3.LUT P0, PT, PT, PT, UP0, 0x80, 0x0 ;  /* 0x000000000000781c */ /* 0x001fda0003f0f008 */
[----:B------:R-:W-:Y:S05]  /*0c70*/  @!P0 BRA `(.L_x_4) ;  /* 0xfffffffc00f08947 */ /* 0x000fea000383ffff */
[----:B------:R-:W-:Y:S01]  /*0c80*/  ULDC.64 UR4, c[0x0][0x598] ;  /* 0x0001660000047ab9 */ /* 0x000fe20000000a00 */
[----:B------:R-:W-:Y:S01]  /*0c90*/  ULDC.64 UR36, c[0x0][0x208] ;  /* 0x0000820000247ab9 */ /* 0x000fe20000000a00 */
[----:B------:R-:W-:-:S04]  /*0ca0*/  ISETP.NE.U32.AND P0, PT, RZ, UR4, PT ;  /* 0x00000004ff007c0c */ /* 0x000fc8000bf05070 */
[----:B------:R-:W-:-:S13]  /*0cb0*/  ISETP.NE.AND.EX P0, PT, RZ, UR5, PT, P0 ;  /* 0x00000005ff007c0c */ /* 0x000fda000bf05300 */
[----:B------:R-:W-:Y:S05]  /*0cc0*/  @!P0 BRA `(.L_x_7) ;  /* 0x00000000001c8947 */ /* 0x000fea0003800000 */
[----:B------:R-:W0:Y:S02]  /*0cd0*/  LDC.64 R2, c[0x0][0x598] ;  /* 0x00016600ff027b82 */ /* 0x000e240000000a00 */
[----:B0-----:R-:W2:Y:S02]  /*0ce0*/  LDG.E.64 R2, desc[UR36][R2.64] ;  /* 0x0000002402027981 */ /* 0x001ea4000c1e1b00 */
[----:B--2---:R-:W-:-:S04]  /*0cf0*/  ISETP.NE.U32.AND P0, PT, R2, RZ, PT ;  /* 0x000000ff0200720c */ /* 0x004fc80003f05070 */
[----:B------:R-:W-:-:S13]  /*0d00*/  ISETP.NE.AND.EX P0, PT, R3, RZ, PT, P0 ;  /* 0x000000ff0300720c */ /* 0x000fda0003f05300 */
[----:B------:R-:W-:Y:S05]  /*0d10*/  @!P0 BRA `(.L_x_7) ;  /* 0x0000000000088947 */ /* 0x000fea0003800000 */
[----:B------:R0:W5:Y:S01]  /*0d20*/  LD.E R23, desc[UR36][R2.64] ;  /* 0x0000002402177980 */ /* 0x000162000c101900 */
[----:B------:R-:W-:Y:S05]  /*0d30*/  BRA `(.L_x_8) ;  /* 0x0000000000247947 */ /* 0x000fea0003800000 */
.L_x_7:
[----:B------:R-:W-:Y:S02]  /*0d40*/  ULDC.64 UR4, c[0x0][0x588] ;  /* 0x0001620000047ab9 */ /* 0x000fe40000000a00 */
[----:B------:R-:W-:-:S04]  /*0d50*/  ISETP.NE.U32.AND P0, PT, RZ, UR4, PT ;  /* 0x00000004ff007c0c */ /* 0x000fc8000bf05070 */
[----:B------:R-:W-:-:S13]  /*0d60*/  ISETP.NE.AND.EX P0, PT, RZ, UR5, PT, P0 ;  /* 0x00000005ff007c0c */ /* 0x000fda000bf05300 */
[----:B------:R-:W-:Y:S05]  /*0d70*/  @!P0 BRA `(.L_x_9) ;  /* 0x00000000000c8947 */ /* 0x000fea0003800000 */
[----:B------:R-:W0:Y:S02]  /*0d80*/  LDC.64 R2, c[0x0][0x588] ;  /* 0x00016200ff027b82 */ /* 0x000e240000000a00 */
[----:B0-----:R1:W5:Y:S01]  /*0d90*/  LDG.E R23, desc[UR36][R2.64] ;  /* 0x0000002402177981 */ /* 0x001362000c1e1900 */
[----:B------:R-:W-:Y:S05]  /*0da0*/  BRA `(.L_x_8) ;  /* 0x0000000000087947 */ /* 0x000fea0003800000 */
.L_x_9:
[----:B------:R-:W-:Y:S02]  /*0db0*/  ULDC UR4, c[0x0][0x580] ;  /* 0x0001600000047ab9 */ /* 0x000fe40000000800 */
[----:B------:R-:W-:-:S07]  /*0dc0*/  IMAD.U32 R23, RZ, RZ, UR4 ;  /* 0x00000004ff177e24 */ /* 0x000fce000f8e00ff */
.L_x_8:
[----:B------:R-:W-:Y:S02]  /*0dd0*/  ULDC.64 UR4, c[0x0][0x5a0] ;  /* 0x0001680000047ab9 */ /* 0x000fe40000000a00 */
[----:B------:R-:W-:-:S04]  /*0de0*/  ISETP.NE.U32.AND P0, PT, RZ, UR4, PT ;  /* 0x00000004ff007c0c */ /* 0x000fc8000bf05070 */
[----:B------:R-:W-:-:S13]  /*0df0*/  ISETP.NE.AND.EX P0, PT, RZ, UR5, PT, P0 ;  /* 0x00000005ff007c0c */ /* 0x000fda000bf05300 */
[----:B------:R-:W-:Y:S05]  /*0e00*/  @!P0 BRA `(.L_x_10) ;  /* 0x00000000001c8947 */ /* 0x000fea0003800000 */
[----:B01----:R-:W0:Y:S02]  /*0e10*/  LDC.64 R2, c[0x0][0x5a0] ;  /* 0x00016800ff027b82 */ /* 0x003e240000000a00 */
[----:B0-----:R-:W2:Y:S02]  /*0e20*/  LDG.E.64 R2, desc[UR36][R2.64] ;  /* 0x0000002402027981 */ /* 0x001ea4000c1e1b00 */
[----:B--2---:R-:W-:-:S04]  /*0e30*/  ISETP.NE.U32.AND P0, PT, R2, RZ, PT ;  /* 0x000000ff0200720c */ /* 0x004fc80003f05070 */
[----:B------:R-:W-:-:S13]  /*0e40*/  ISETP.NE.AND.EX P0, PT, R3, RZ, PT, P0 ;  /* 0x000000ff0300720c */ /* 0x000fda0003f05300 */
[----:B------:R-:W-:Y:S05]  /*0e50*/  @!P0 BRA `(.L_x_10) ;  /* 0x0000000000088947 */ /* 0x000fea0003800000 */
[----:B------:R0:W5:Y:S01]  /*0e60*/  LD.E R22, desc[UR36][R2.64] ;  /* 0x0000002402167980 */ /* 0x000162000c101900 */
[----:B------:R-:W-:Y:S05]  /*0e70*/  BRA `(.L_x_11) ;  /* 0x0000000000247947 */ /* 0x000fea0003800000 */
.L_x_10:
[----:B------:R-:W-:Y:S02]  /*0e80*/  ULDC.64 UR4, c[0x0][0x590] ;  /* 0x0001640000047ab9 */ /* 0x000fe40000000a00 */
[----:B------:R-:W-:-:S04]  /*0e90*/  ISETP.NE.U32.AND P0, PT, RZ, UR4, PT ;  /* 0x00000004ff007c0c */ /* 0x000fc8000bf05070 */
[----:B------:R-:W-:-:S13]  /*0ea0*/  ISETP.NE.AND.EX P0, PT, RZ, UR5, PT, P0 ;  /* 0x00000005ff007c0c */ /* 0x000fda000bf05300 */
[----:B------:R-:W-:Y:S05]  /*0eb0*/  @!P0 BRA `(.L_x_12) ;  /* 0x00000000000c8947 */ /* 0x000fea0003800000 */
[----:B01----:R-:W0:Y:S02]  /*0ec0*/  LDC.64 R2, c[0x0][0x590] ;  /* 0x00016400ff027b82 */ /* 0x003e240000000a00 */
[----:B0-----:R1:W5:Y:S01]  /*0ed0*/  LDG.E R22, desc[UR36][R2.64] ;  /* 0x0000002402167981 */ /* 0x001362000c1e1900 */
[----:B------:R-:W-:Y:S05]  /*0ee0*/  BRA `(.L_x_11) ;  /* 0x0000000000087947 */ /* 0x000fea0003800000 */
.L_x_12:
[----:B------:R-:W-:Y:S02]  /*0ef0*/  ULDC UR4, c[0x0][0x584] ;  /* 0x0001610000047ab9 */ /* 0x000fe40000000800 */
[----:B------:R-:W-:-:S07]  /*0f00*/  IMAD.U32 R22, RZ, RZ, UR4 ;  /* 0x00000004ff167e24 */ /* 0x000fce000f8e00ff */
.L_x_11:
[----:B------:R-:W-:-:S13]  /*0f10*/  LOP3.LUT P0, RZ, R0, 0xff, RZ, 0xc0, !PT ;  /* 0x000000ff00ff7812 */ /* 0x000fda000780c0ff */
[----:B------:R-:W-:Y:S05]  /*0f20*/  @!P0 EXIT ;  /* 0x000000000000894d */ /* 0x000fea0003800000 */
[----:B01----:R-:W2:Y:S01]  /*0f30*/  LDL R2, [R1+0x14] ;  /* 0x0000140001027983 */ /* 0x003ea20000100800 */
[----:B------:R-:W-:Y:S01]  /*0f40*/  ULDC UR4, c[0x0][0x28c] ;  /* 0x0000a30000047ab9 */ /* 0x000fe20000000800 */
[----:B------:R-:W-:Y:S01]  /*0f50*/  UMOV UR38, URZ ;  /* 0x0000003f00267c82 */ /* 0x000fe20008000000 */
[----:B------:R-:W-:Y:S01]  /*0f60*/  UIADD3 UR4, UR4, 0x1f, URZ ;  /* 0x0000001f04047890 */ /* 0x000fe2000fffe03f */
[----:B------:R-:W-:-:S03]  /*0f70*/  UMOV UR39, URZ ;  /* 0x0000003f00277c82 */ /* 0x000fc60008000000 */
[----:B------:R-:W-:-:S04]  /*0f80*/  USHF.R.S32.HI UR5, URZ, 0x1f, UR4 ;  /* 0x0000001f3f057899 */ /* 0x000fc80008011404 */
[----:B------:R-:W-:-:S04]  /*0f90*/  ULEA.HI UR5, UR5, UR4, URZ, 0x5 ;  /* 0x0000000405057291 */ /* 0x000fc8000f8f283f */
[----:B------:R-:W-:Y:S01]  /*0fa0*/  USHF.R.S32.HI UR40, URZ, 0x5, UR5 ;  /* 0x000000053f287899 */ /* 0x000fe20008011405 */
[----:B--2---:R-:W-:-:S11]  /*0fb0*/  LOP3.LUT R168, R2, 0x1, RZ, 0xfc, !PT ;  /* 0x0000000102a87812 */ /* 0x004fd600078efcff */
.L_x_295:
[----:B------:R-:W0:Y:S01]  /*0fc0*/  S2R R3, SR_CgaCtaId ;  /* 0x0000000000037919 */ /* 0x000e220000008800 */
[----:B------:R-:W-:-:S04]  /*0fd0*/  MOV R0, 0x400 ;  /* 0x0000040000007802 */ /* 0x000fc80000000f00 */
[----:B0-----:R-:W-:-:S05]  /*0fe0*/  LEA R24, R3, R0, 0x18 ;  /* 0x0000000003187211 */ /* 0x001fca00078ec0ff */
[----:B------:R-:W-:-:S05]  /*0ff0*/  VIADD R0, R24, 0x800 ;  /* 0x0000080018007836 */ /* 0x000fca0000000000 */
[----:B------:R-:W-:-:S13]  /*1000*/  LOP3.LUT P0, RZ, R0, 0x9f, RZ, 0xc0, !PT ;  /* 0x0000009f00ff7812 */ /* 0x000fda000780c0ff */
[----:B-1-34-:R-:W-:Y:S05]  /*1010*/  @!P0 BRA `(.L_x_13) ;  /* 0x0000000000408947 */ /* 0x01afea0003800000 */
[----:B------:R-:W-:Y:S01]  /*1020*/  MOV R0, 0x0 ;  /* 0x0000000000007802 */ /* 0x000fe20000000f00 */
[----:B------:R-:W-:Y:S01]  /*1030*/  ULDC.64 UR4, c[0x4][0x70] ;  /* 0x01001c0000047ab9 */ /* 0x000fe20000000a00 */
[----:B------:R-:W-:Y:S01]  /*1040*/  ULDC.64 UR6, c[0x4][0x8] ;  /* 0x0100020000067ab9 */ /* 0x000fe20000000a00 */
[----:B------:R-:W-:Y:S01]  /*1050*/  MOV R4, UR4 ;  /* 0x0000000400047c02 */ /* 0x000fe20008000f00 */
[----:B------:R0:W1:Y:S01]  /*1060*/  LDC.64 R2, c[0x4][R0] ;  /* 0x0100000000027b82 */ /* 0x0000620000000a00 */
[----:B------:R-:W-:Y:S01]  /*1070*/  IMAD.U32 R5, RZ, RZ, UR5 ;  /* 0x00000005ff057e24 */ /* 0x000fe2000f8e00ff */
[----:B------:R-:W-:Y:S01]  /*1080*/  ULDC.64 UR4, c[0x4][0x78] ;  /* 0x01001e0000047ab9 */ /* 0x000fe20000000a00 */
[----:B------:R-:W-:Y:S01]  /*1090*/  MOV R10, UR6 ;  /* 0x00000006000a7c02 */ /* 0x000fe20008000f00 */
[----:B------:R-:W-:Y:S01]  /*10a0*/  IMAD.U32 R6, RZ, RZ, UR4 ;  /* 0x00000004ff067e24 */ /* 0x000fe2000f8e00ff */
[----:B------:R-:W-:Y:S01]  /*10b0*/  MOV R13, RZ ;  /* 0x000000ff000d7202 */ /* 0x000fe20000000f00 */
[----:B------:R-:W-:-:S02]  /*10c0*/  IMAD.U32 R7, RZ, RZ, UR5 ;  /* 0x00000005ff077e24 */ /* 0x000fc4000f8e00ff */
[----:B------:R-:W-:Y:S02]  /*10d0*/  IMAD.U32 R11, RZ, RZ, UR7 ;  /* 0x00000007ff0b7e24 */ /* 0x000fe4000f8e00ff */
[----:B------:R-:W-:Y:S02]  /*10e0*/  IMAD.MOV.U32 R8, RZ, RZ, 0x70 ;  /* 0x00000070ff087424 */ /* 0x000fe400078e00ff */
[----:B0-----:R-:W-:-:S07]  /*10f0*/  IMAD.MOV.U32 R12, RZ, RZ, 0x1 ;  /* 0x00000001ff0c7424 */ /* 0x001fce00078e00ff */
[----:B------:R-:W-:-:S07]  /*1100*/  LEPC R20, `(.L_x_13) ;  /* 0x000000001014794e */ /* 0x000fce0000000000 */
[----:B-1---5:R-:W-:Y:S05]  /*1110*/  CALL.ABS.NOINC R2 ;  /* 0x0000000002007343 */ /* 0x022fea0003c00000 */
.L_x_13:
[----:B------:R-:W-:-:S05]  /*1120*/  VIADD R28, R24, 0x20800 ;  /* 0x00020800181c7836 */ /* 0x000fca0000000000 */
[----:B------:R-:W-:-:S13]  /*1130*/  LOP3.LUT P0, RZ, R28, 0x3ff, RZ, 0xc0, !PT ;  /* 0x000003ff1cff7812 */ /* 0x000fda000780c0ff */
[----:B------:R-:W-:Y:S05]  /*1140*/  @!P0 BRA `(.L_x_14) ;  /* 0x00000000007c8947 */ /* 0x000fea0003800000 */
[----:B------:R-:W-:Y:S01]  /*1150*/  MOV R2, 0x0 ;  /* 0x0000000000027802 */ /* 0x000fe20000000f00 */
[----:B------:R-:W-:Y:S01]  /*1160*/  ULDC.64 UR4, c[0x4][0x70] ;  /* 0x01001c0000047ab9 */ /* 0x000fe20000000a00 */
[----:B------:R-:W-:Y:S01]  /*1170*/  ULDC.64 UR6, c[0x4][0x78] ;  /* 0x01001e0000067ab9 */ /* 0x000fe20000000a00 */
[----:B------:R-:W-:Y:S01]  /*1180*/  IMAD.U32 R4, RZ, RZ, UR4 ;  /* 0x00000004ff047e24 */ /* 0x000fe2000f8e00ff */
[----:B------:R0:W1:Y:S01]  /*1190*/  LDC.64 R14, c[0x4][R2] ;  /* 0x01000000020e7b82 */ /* 0x0000620000000a00 */
[----:B------:R-:W-:Y:S01]  /*11a0*/  IMAD.U32 R5, RZ, RZ, UR5 ;  /* 0x00000005ff057e24 */ /* 0x000fe2000f8e00ff */
[----:B------:R-:W-:Y:S01]  /*11b0*/  ULDC.64 UR4, c[0x4][0x10] ;  /* 0x0100040000047ab9 */ /* 0x000fe20000000a00 */
[----:B------:R-:W-:Y:S01]  /*11c0*/  MOV R6, UR6 ;  /* 0x0000000600067c02 */ /* 0x000fe20008000f00 */
[----:B------:R-:W-:Y:S01]  /*11d0*/  IMAD.U32 R7, RZ, RZ, UR7 ;  /* 0x00000007ff077e24 */ /* 0x000fe2000f8e00ff */
[----:B------:R-:W-:Y:S01]  /*11e0*/  MOV R8, 0x70 ;  /* 0x0000007000087802 */ /* 0x000fe20000000f00 */
[----:B------:R-:W-:-:S02]  /*11f0*/  IMAD.U32 R10, RZ, RZ, UR4 ;  /* 0x00000004ff0a7e24 */ /* 0x000fc4000f8e00ff */
[----:B------:R-:W-:Y:S02]  /*1200*/  IMAD.U32 R11, RZ, RZ, UR5 ;  /* 0x00000005ff0b7e24 */ /* 0x000fe4000f8e00ff */
[----:B------:R-:W-:Y:S02]  /*1210*/  IMAD.MOV.U32 R12, RZ, RZ, 0x1 ;  /* 0x00000001ff0c7424 */ /* 0x000fe400078e00ff */
[----:B0-----:R-:W-:-:S07]  /*1220*/  IMAD.MOV.U32 R13, RZ, RZ, RZ ;  /* 0x000000ffff0d7224 */ /* 0x001fce00078e00ff */
[----:B------:R-:W-:-:S07]  /*1230*/  LEPC R20, `(.L_x_15) ;  /* 0x000000001014794e */ /* 0x000fce0000000000 */
[----:B-1---5:R-:W-:Y:S05]  /*1240*/  CALL.ABS.NOINC R14 ;  /* 0x000000000e007343 */ /* 0x022fea0003c00000 */
.L_x_15:
[----:B------:R-:W0:Y:S01]  /*1250*/  LDC.64 R2, c[0x4][R2] ;  /* 0x0100000002027b82 */ /* 0x000e220000000a00 */
[----:B------:R-:W-:Y:S01]  /*1260*/  ULDC.64 UR4, c[0x4][0x70] ;  /* 0x01001c0000047ab9 */ /* 0x000fe20000000a00 */
[----:B------:R-:W-:Y:S01]  /*1270*/  ULDC.64 UR6, c[0x4][0x10] ;  /* 0x0100040000067ab9 */ /* 0x000fe20000000a00 */
[----:B------:R-:W-:Y:S01]  /*1280*/  IMAD.U32 R4, RZ, RZ, UR4 ;  /* 0x00000004ff047e24 */ /* 0x000fe2000f8e00ff */
[----:B------:R-:W-:Y:S01]  /*1290*/  MOV R5, UR5 ;  /* 0x0000000500057c02 */ /* 0x000fe20008000f00 */
[----:B------:R-:W-:Y:S01]  /*12a0*/  ULDC.64 UR4, c[0x4][0x78] ;  /* 0x01001e0000047ab9 */ /* 0x000fe20000000a00 */
[----:B------:R-:W-:Y:S01]  /*12b0*/  IMAD.U32 R10, RZ, RZ, UR6 ;  /* 0x00000006ff0a7e24 */ /* 0x000fe2000f8e00ff */
[----:B------:R-:W-:Y:S01]  /*12c0*/  MOV R11, UR7 ;  /* 0x00000007000b7c02 */ /* 0x000fe20008000f00 */
[----:B------:R-:W-:Y:S02]  /*12d0*/  IMAD.U32 R6, RZ, RZ, UR4 ;  /* 0x00000004ff067e24 */ /* 0x000fe4000f8e00ff */
[----:B------:R-:W-:-:S02]  /*12e0*/  IMAD.U32 R7, RZ, RZ, UR5 ;  /* 0x00000005ff077e24 */ /* 0x000fc4000f8e00ff */
[----:B------:R-:W-:Y:S02]  /*12f0*/  IMAD.MOV.U32 R8, RZ, RZ, 0x70 ;  /* 0x00000070ff087424 */ /* 0x000fe400078e00ff */
[----:B------:R-:W-:Y:S02]  /*1300*/  IMAD.MOV.U32 R12, RZ, RZ, 0x1 ;  /* 0x00000001ff0c7424 */ /* 0x000fe400078e00ff */
[----:B------:R-:W-:-:S07]  /*1310*/  IMAD.MOV.U32 R13, RZ, RZ, RZ ;  /* 0x000000ffff0d7224 */ /* 0x000fce00078e00ff */
[----:B------:R-:W-:-:S07]  /*1320*/  LEPC R20, `(.L_x_14) ;  /* 0x000000001014794e */ /* 0x000fce0000000000 */
[----:B0-----:R-:W-:Y:S05]  /*1330*/  CALL.ABS.NOINC R2 ;  /* 0x0000000002007343 */ /* 0x001fea0003c00000 */
.L_x_14:
[----:B------:R-:W0:Y:S01]  /*1340*/  S2R R2, SR_TID.X ;  /* 0x0000000000027919 */ /* 0x000e220000002100 */
[----:B------:R-:W-:Y:S01]  /*1350*/  UMOV UR4, 0xffffffff ;  /* 0xffffffff00047882 */ /* 0x000fe20000000000 */
[----:B------:R-:W-:Y:S02]  /*1360*/  ISETP.NE.AND P0, PT, R168, 0x3, PT ;  /* 0x00000003a800780c */ /* 0x000fe40003f05270 */
[----:B0-----:R-:W-:-:S04]  /*1370*/  LOP3.LUT R13, R2, 0x80, RZ, 0xc0, !PT ;  /* 0x00000080020d7812 */ /* 0x001fc800078ec0ff */
[----:B------:R-:W-:Y:S01]  /*1380*/  SHF.R.U32.HI R13, RZ, 0x7, R13 ;  /* 0x00000007ff0d7819 */ /* 0x000fe2000001160d */
[----:B------:R-:W-:Y:S06]  /*1390*/  BRA.DIV UR4, `(.L_x_16) ;  /* 0x000000ae04447947 */ /* 0x000fec000b800000 */
.L_x_323:
[----:B------:R-:W-:Y:S05]  /*13a0*/  @!P0 BRA `(.L_x_17) ;  /* 0x0000000000048947 */ /* 0x000fea0003800000 */
[----:B------:R-:W-:Y:S01]  /*13b0*/  BPT.TRAP 0x1 ;  /* 0x000000040000795c */ /* 0x000fe20000300000 */
.L_x_17:
[----:B------:R-:W-:Y:S01]  /*13c0*/  MOV R3, UR39 ;  /* 0x0000002700037c02 */ /* 0x000fe20008000f00 */
[----:B------:R-:W-:-:S04]  /*13d0*/  IMAD.U32 R0, RZ, RZ, UR38 ;  /* 0x00000026ff007e24 */ /* 0x000fc8000f8e00ff */
[----:B------:R-:W-:Y:S01]  /*13e0*/  IMAD R3, R3, 0x8, R24 ;  /* 0x0000000803037824 */ /* 0x000fe200078e0218 */
[----:B------:R-:W-:-:S04]  /*13f0*/  SHF.L.U32 R0, R0, 0x1f, RZ ;  /* 0x0000001f00007819 */ /* 0x000fc800000006ff */
[----:B------:R0:W1:Y:S01]  /*1400*/  SYNCS.PHASECHK.TRANS64.TRYWAIT P1, [R3+URZ], R0 ;  /* 0x00000000030075a7 */ /* 0x000062000802017f */
[----:B------:R-:W-:Y:S05]  /*1410*/  @!P0 BRA `(.L_x_18) ;  /* 0x0000000000048947 */ /* 0x000fea0003800000 */
[----:B------:R-:W-:Y:S01]  /*1420*/  BPT.TRAP 0x1 ;  /* 0x000000040000795c */ /* 0x000fe20000300000 */
.L_x_18:
[----:B-1----:R-:W-:Y:S05]  /*1430*/  @P1 BRA `(.L_x_19) ;  /* 0x0000000000081947 */ /* 0x002fea0003800000 */
[----:B------:R-:W1:Y:S02]  /*1440*/  SYNCS.PHASECHK.TRANS64.TRYWAIT P1, [R3+URZ], R0 ;  /* 0x00000000030075a7 */ /* 0x000e64000802017f */
[----:B-1----:R-:W-:Y:S05]  /*1450*/  @!P1 BRA `(.L_x_20) ;  /* 0x000000ac00309947 */ /* 0x002fea0003800000 */
.L_x_19:
[----:B------:R-:W-:-:S04]  /*1460*/  UIADD3 UR4, UR39, 0x1, URZ ;  /* 0x0000000127047890 */ /* 0x000fc8000fffe03f */
[----:B------:R-:W-:Y:S02]  /*1470*/  UISETP.NE.AND UP0, UPT, UR4, 0x4, UPT ;  /* 0x000000040400788c */ /* 0x000fe4000bf05270 */
[----:B------:R-:W-:Y:S02]  /*1480*/  IMAD.U32 R2, RZ, RZ, UR4 ;  /* 0x00000004ff027e24 */ /* 0x000fe4000f8e00ff */
[----:B------:R-:W-:Y:S02]  /*1490*/  USEL UR4, URZ, 0x1, UP0 ;  /* 0x000000013f047887 */ /* 0x000fe40008000000 */
[----:B------:R-:W-:Y:S02]  /*14a0*/  PLOP3.LUT P1, PT, PT, PT, UP0, 0x80, 0x0 ;  /* 0x000000000000781c */ /* 0x000fe40003f2f008 */
[----:B------:R-:W-:Y:S02]  /*14b0*/  ULOP3.LUT UR4, UR38, UR4, URZ, 0x3c, !UPT ;  /* 0x0000000426047292 */ /* 0x000fe4000f8e3c3f */
[----:B------:R-:W-:-:S04]  /*14c0*/  SEL R2, R2, RZ, P1 ;  /* 0x000000ff02027207 */ /* 0x000fc80000800000 */
[----:B------:R-:W-:Y:S01]  /*14d0*/  MOV R14, UR4 ;  /* 0x00000004000e7c02 */ /* 0x000fe20008000f00 */
[----:B------:R-:W-:Y:S06]  /*14e0*/  @!P0 BRA `(.L_x_21) ;  /* 0x0000000000048947 */ /* 0x000fec0003800000 */
[----:B------:R-:W-:Y:S01]  /*14f0*/  BPT.TRAP 0x1 ;  /* 0x000000040000795c */ /* 0x000fe20000300000 */
.L_x_21:
[----:B------:R-:W0:Y:S01]  /*1500*/  S2R R5, SR_TID.X ;  /* 0x0000000000057919 */ /* 0x000e220000002100 */
[----:B------:R-:W-:Y:S01]  /*1510*/  USHF.L.U32 UR4, UR39, 0xd, URZ ;  /* 0x0000000d27047899 */ /* 0x000fe2000800063f */
[----:B------:R-:W-:Y:S01]  /*1520*/  IMAD.MOV.U32 R9, RZ, RZ, 0x90 ;  /* 0x00000090ff097424 */ /* 0x000fe200078e00ff */
[----:B------:R-:W-:Y:S01]  /*1530*/  SHF.L.U32 R12, R14, 0x1f, RZ ;  /* 0x0000001f0e0c7819 */ /* 0x000fe200000006ff */
[----:B------:R-:W-:-:S05]  /*1540*/  IMAD.U32 R11, RZ, RZ, UR40 ;  /* 0x00000028ff0b7e24 */ /* 0x000fca000f8e00ff */
[----:B------:R-:W-:Y:S02]  /*1550*/  ISETP.NE.AND P2, PT, R11, 0x1, PT ;  /* 0x000000010b00780c */ /* 0x000fe40003f45270 */
[----:B01----:R-:W-:Y:S01]  /*1560*/  SHF.R.U32.HI R0, RZ, 0x2, R5 ;  /* 0x00000002ff007819 */ /* 0x003fe20000011605 */
[C---:B------:R-:W-:Y:S02]  /*1570*/  IMAD.SHL.U32 R3, R5.reuse, 0x8, RZ ;  /* 0x0000000805037824 */ /* 0x040fe400078e00ff */
[----:B------:R-:W-:Y:S01]  /*1580*/  IMAD.SHL.U32 R6, R5, 0x10, RZ ;  /* 0x0000001005067824 */ /* 0x000fe200078e00ff */
[C---:B------:R-:W-:Y:S02]  /*1590*/  LOP3.LUT R4, R0.reuse, 0x3, RZ, 0xc0, !PT ;  /* 0x0000000300047812 */ /* 0x040fe400078ec0ff */
[----:B------:R-:W-:Y:S02]  /*15a0*/  LOP3.LUT R5, R0, 0x4, RZ, 0xc0, !PT ;  /* 0x0000000400057812 */ /* 0x000fe400078ec0ff */
[----:B------:R-:W-:-:S02]  /*15b0*/  LOP3.LUT R3, R3, 0x18, R4, 0xe2, !PT ;  /* 0x0000001803037812 */ /* 0x000fc400078ee204 */
[----:B------:R-:W-:Y:S02]  /*15c0*/  LOP3.LUT R6, R6, 0xe00, RZ, 0xc0, !PT ;  /* 0x00000e0006067812 */ /* 0x000fe400078ec0ff */
[----:B------:R-:W-:Y:S02]  /*15d0*/  LOP3.LUT R3, R3, R5, RZ, 0xfc, !PT ;  /* 0x0000000503037212 */ /* 0x000fe400078efcff */
[----:B------:R-:W-:Y:S02]  /*15e0*/  LOP3.LUT P1, RZ, R0, 0x4, RZ, 0xc0, !PT ;  /* 0x0000000400ff7812 */ /* 0x000fe4000782c0ff */
[----:B------:R-:W-:Y:S02]  /*15f0*/  LOP3.LUT R7, R3, R6, RZ, 0xfc, !PT ;  /* 0x0000000603077212 */ /* 0x000fe400078efcff */
[----:B------:R-:W-:Y:S02]  /*1600*/  SEL R9, R9, 0x70, !P1 ;  /* 0x0000007009097807 */ /* 0x000fe40004800000 */
[----:B------:R-:W-:-:S04]  /*1610*/  LOP3.LUT R3, R7, UR4, RZ, 0xfc, !PT ;  /* 0x0000000407037c12 */ /* 0x000fc8000f8efcff */
[----:B------:R-:W-:Y:S01]  /*1620*/  LEA R8, R3, R24, 0x2 ;  /* 0x0000001803087211 */ /* 0x000fe200078e10ff */
[----:B------:R-:W-:-:S04]  /*1630*/  IMAD R3, R2, 0x8, R24 ;  /* 0x0000000802037824 */ /* 0x000fc800078e0218 */
[----:B------:R-:W-:Y:S01]  /*1640*/  IMAD.IADD R10, R8, 0x1, R9 ;  /* 0x00000001080a7824 */ /* 0x000fe200078e0209 */
[----:B------:R0:W1:Y:S01]  /*1650*/  SYNCS.PHASECHK.TRANS64.TRYWAIT P1, [R3+URZ], R12 ;  /* 0x0000000c030075a7 */ /* 0x000062000802017f */
[----:B------:R0:W2:Y:S05]  /*1660*/  LDS R24, [R8+0x800] ;  /* 0x0008000008187984 */ /* 0x0000aa0000000800 */
[----:B------:R-:W-:Y:S05]  /*1670*/  WARPSYNC.ALL ;  /* 0x0000000000007948 */ /* 0x000fea0003800000 */
[----:B------:R-:W-:Y:S04]  /*1680*/  LDS R25, [R8+0xc00] ;  /* 0x000c000008197984 */ /* 0x000fe80000000800 */
[----:B------:R-:W-:Y:S04]  /*1690*/  LDS R152, [R8+0x4800] ;  /* 0x0048000008987984 */ /* 0x000fe80000000800 */
[----:B------:R-:W-:Y:S04]  /*16a0*/  LDS R153, [R8+0x4c00] ;  /* 0x004c000008997984 */ /* 0x000fe80000000800 */
[----:B------:R-:W-:Y:S04]  /*16b0*/  LDS R156, [R8+0x900] ;  /* 0x00090000089c7984 */ /* 0x000fe80000000800 */
[----:B------:R-:W-:Y:S04]  /*16c0*/  LDS R157, [R8+0xd00] ;  /* 0x000d0000089d7984 */ /* 0x000fe80000000800 */
[----:B------:R-:W-:Y:S04]  /*16d0*/  LDS R160, [R8+0x4900] ;  /* 0x0049000008a07984 */ /* 0x000fe80000000800 */
[----:B------:R-:W-:Y:S04]  /*16e0*/  LDS R161, [R8+0x4d00] ;  /* 0x004d000008a17984 */ /* 0x000fe80000000800 */
[----:B------:R-:W-:Y:S04]  /*16f0*/  LDS R26, [R10+0x800] ;  /* 0x000800000a1a7984 */ /* 0x000fe80000000800 */
[----:B------:R-:W2:Y:S04]  /*1700*/  LDS R27, [R10+0xc00] ;  /* 0x000c00000a1b7984 */ /* 0x000ea80000000800 */
[----:B------:R-:W-:Y:S04]  /*1710*/  LDS R154, [R10+0x4800] ;  /* 0x004800000a9a7984 */ /* 0x000fe80000000800 */
[----:B------:R-:W3:Y:S04]  /*1720*/  LDS R155, [R10+0x4c00] ;  /* 0x004c00000a9b7984 */ /* 0x000ee80000000800 */
[----:B------:R-:W-:Y:S04]  /*1730*/  LDS R158, [R10+0x900] ;  /* 0x000900000a9e7984 */ /* 0x000fe80000000800 */
[----:B------:R-:W4:Y:S04]  /*1740*/  LDS R159, [R10+0xd00] ;  /* 0x000d00000a9f7984 */ /* 0x000f280000000800 */
[----:B------:R-:W-:Y:S04]  /*1750*/  LDS R162, [R10+0x4900] ;  /* 0x004900000aa27984 */ /* 0x000fe80000000800 */
[----:B------:R-:W0:Y:S01]  /*1760*/  LDS R163, [R10+0x4d00] ;  /* 0x004d00000aa37984 */ /* 0x000e220000000800 */
[----:B------:R-:W-:Y:S01]  /*1770*/  R2UR UR4, R28 ;  /* 0x000000001c0472ca */ /* 0x000fe200000e0000 */
[----:B--2---:R-:W-:Y:S01]  /*1780*/  WARPGROUP.ARRIVE ;  /* 0x00000000000079c5 */ /* 0x004fe20000000000 */
[----:B------:R-:W-:-:S02]  /*1790*/  UMOV UR7, 0x40000040 ;  /* 0x4000004000077882 */ /* 0x000fc40000000000 */
[----:B------:R-:W-:-:S09]  /*17a0*/  UMOV UR11, UR7 ;  /* 0x00000007000b7c82 */ /* 0x000fd20008000000 */
[----:B------:R-:W-:-:S04]  /*17b0*/  USHF.R.U32.HI UR4, URZ, 0x4, UR4 ;  /* 0x000000043f047899 */ /* 0x000fc80008011604 */
[----:B------:R-:W-:-:S04]  /*17c0*/  ULOP3.LUT UR4, UR4, 0x3fff, URZ, 0xc0, !UPT ;  /* 0x00003fff04047892 */ /* 0x000fc8000f8ec03f */
[----:B------:R-:W-:-:S04]  /*17d0*/  ULOP3.LUT UR4, UR4, 0x10000, URZ, 0xfc, !UPT ;  /* 0x0001000004047892 */ /* 0x000fc8000f8efc3f */
[----:B------:R-:W-:-:S04]  /*17e0*/  ULEA UR6, UR39, UR4, 0xa ;  /* 0x0000000427067291 */ /* 0x000fc8000f8e503f */
[----:B------:R-:W-:-:S03]  /*17f0*/  UIADD3 UR8, UR6, 0x2, URZ ;  /* 0x0000000206087890 */ /* 0x000fc6000fffe03f */
[----:B------:R-:W-:Y:S02]  /*1800*/  UMOV UR10, UR6 ;  /* 0x00000006000a7c82 */ /* 0x000fe40008000000 */
[----:B------:R-:W-:Y:S01]  /*1810*/  HGMMA.64x128x8.F32.TF32 R88, R24, gdesc[UR4], RZ, !UPT, gsb0 ;  /* 0x05e0000418587df0 */ /* 0x000fe2000c0028ff */
[----:B------:R-:W-:Y:S02]  /*1820*/  UMOV UR7, 0x40000040 ;  /* 0x4000004000077882 */ /* 0x000fe40000000000 */
[----:B------:R-:W-:Y:S02]  /*1830*/  WARPGROUP.DEPBAR.LE gsb0, 0x0 ;  /* 0x00008000000079c5 */ /* 0x000fe40000010000 */
[----:B---3--:R-:W-:-:S07]  /*1840*/  WARPGROUP.ARRIVE ;  /* 0x00000000000079c5 */ /* 0x008fce0000000000 */
[----:B------:R-:W-:Y:S01]  /*1850*/  HGMMA.64x128x8.F32.TF32 R24, R152, gdesc[UR8], RZ, !UPT, gsb0 ;  /* 0x05e0000898187df0 */ /* 0x000fe2000c0028ff */
[----:B------:R-:W-:Y:S01]  /*1860*/  UMOV UR10, UR8 ;  /* 0x00000008000a7c82 */ /* 0x000fe20008000000 */
[----:B------:R-:W-:Y:S01]  /*1870*/  UMOV UR11, 0x40000040 ;  /* 0x40000040000b7882 */ /* 0x000fe20000000000 */
[----:B------:R-:W-:Y:S02]  /*1880*/  UIADD3 UR8, UR6, 0x4, URZ ;  /* 0x0000000406087890 */ /* 0x000fe4000fffe03f */
[----:B------:R-:W-:Y:S01]  /*1890*/  UIADD3 UR6, UR6, 0x6, URZ ;  /* 0x0000000606067890 */ /* 0x000fe2000fffe03f */
[----:B------:R-:W-:Y:S02]  /*18a0*/  WARPGROUP.DEPBAR.LE gsb0, 0x0 ;  /* 0x00008000000079c5 */ /* 0x000fe40000010000 */
[----:B----4-:R-:W-:-:S06]  /*18b0*/  WARPGROUP.ARRIVE ;  /* 0x00000000000079c5 */ /* 0x010fcc0000000000 */
[----:B------:R-:W-:Y:S03]  /*18c0*/  HGMMA.64x128x8.F32.TF32 R88, R156, gdesc[UR8], R88, gsb0 ;  /* 0x05e000089c587df0 */ /* 0x000fe60008002858 */
[----:B------:R-:W-:Y:S02]  /*18d0*/  WARPGROUP.DEPBAR.LE gsb0, 0x0 ;  /* 0x00008000000079c5 */ /* 0x000fe40000010000 */
[----:B0-----:R-:W-:-:S07]  /*18e0*/  WARPGROUP.ARRIVE ;  /* 0x00000000000079c5 */ /* 0x001fce0000000000 */
[----:B------:R-:W-:Y:S01]  /*18f0*/  HGMMA.64x128x8.F32.TF32 R24, R160, gdesc[UR8], R24, gsb0 ;  /* 0x05e00008a0187df0 */ /* 0x000fe20008002818 */
[----:B------:R-:W-:Y:S01]  /*1900*/  UMOV UR10, UR8 ;  /* 0x00000008000a7c82 */ /* 0x000fe20008000000 */
[----:B------:R-:W-:Y:S01]  /*1910*/  UMOV UR11, 0x40000040 ;  /* 0x40000040000b7882 */ /* 0x000fe20000000000 */
[----:B------:R-:W-:Y:S02]  /*1920*/  WARPGROUP.DEPBAR.LE gsb0, 0x0 ;  /* 0x00008000000079c5 */ /* 0x000fe40000010000 */
[----:B------:R-:W-:Y:S04]  /*1930*/  LDS R152, [R8+0xa00] ;  /* 0x000a000008987984 */ /* 0x000fe80000000800 */
[----:B------:R-:W-:Y:S04]  /*1940*/  LDS R153, [R8+0xe00] ;  /* 0x000e000008997984 */ /* 0x000fe80000000800 */
[----:B------:R-:W-:Y:S04]  /*1950*/  LDS R154, [R10+0xa00] ;  /* 0x000a00000a9a7984 */ /* 0x000fe80000000800 */
[----:B------:R-:W0:Y:S04]  /*1960*/  LDS R155, [R10+0xe00] ;  /* 0x000e00000a9b7984 */ /* 0x000e280000000800 */
[----:B------:R-:W-:Y:S04]  /*1970*/  LDS R156, [R8+0x4a00] ;  /* 0x004a0000089c7984 */ /* 0x000fe80000000800 */
[----:B------:R-:W-:Y:S04]  /*1980*/  LDS R157, [R8+0x4e00] ;  /* 0x004e0000089d7984 */ /* 0x000fe80000000800 */
[----:B------:R-:W-:Y:S04]  /*1990*/  LDS R158, [R10+0x4a00] ;  /* 0x004a00000a9e7984 */ /* 0x000fe80000000800 */
[----:B------:R-:W2:Y:S01]  /*19a0*/  LDS R159, [R10+0x4e00] ;  /* 0x004e00000a9f7984 */ /* 0x000ea20000000800 */
[----:B0-----:R-:W-:-:S06]  /*19b0*/  WARPGROUP.ARRIVE ;  /* 0x00000000000079c5 */ /* 0x001fcc0000000000 */
[----:B------:R-:W-:Y:S03]  /*19c0*/  HGMMA.64x128x8.F32.TF32 R88, R152, gdesc[UR8], R88, gsb0 ;  /* 0x05e0000898587df0 */ /* 0x000fe60008002858 */
[----:B------:R-:W-:Y:S02]  /*19d0*/  WARPGROUP.DEPBAR.LE gsb0, 0x0 ;  /* 0x00008000000079c5 */ /* 0x000fe40000010000 */
[----:B--2---:R-:W-:-:S07]  /*19e0*/  WARPGROUP.ARRIVE ;  /* 0x00000000000079c5 */ /* 0x004fce0000000000 */
[----:B------:R-:W-:Y:S03]  /*19f0*/  HGMMA.64x128x8.F32.TF32 R24, R156, gdesc[UR8], R24, gsb0 ;  /* 0x05e000089c187df0 */ /* 0x000fe60008002818 */
        /* <DEDUP_REMOVED lines=15> */
[----:B------:R-:W-:Y:S05]  /*1af0*/  @!P2 BRA `(.L_x_22) ;  /* 0x0000000c00d8a947 */ /* 0x000fea0003800000 */
[----:B------:R-:W-:Y:S05]  /*1b00*/  @!P0 BRA `(.L_x_23) ;  /* 0x0000000000048947 */ /* 0x000fea0003800000 */
[----:B------:R-:W-:Y:S01]  /*1b10*/  BPT.TRAP 0x1 ;  /* 0x000000040000795c */ /* 0x000fe20000300000 */
.L_x_23:
[----:B-1----:R-:W-:Y:S05]  /*1b20*/  @P1 BRA `(.L_x_24) ;  /* 0x0000000000181947 */ /* 0x002fea0003800000 */
[----:B------:R-:W0:Y:S01]  /*1b30*/  S2UR UR6, SR_CgaCtaId ;  /* 0x00000000000679c3 */ /* 0x000e220000008800 */
[----:B------:R-:W-:Y:S02]  /*1b40*/  UMOV UR5, 0x400 ;  /* 0x0000040000057882 */ /* 0x000fe40000000000 */
[----:B0-----:R-:W-:-:S06]  /*1b50*/  ULEA UR5, UR6, UR5, 0x18 ;  /* 0x0000000506057291 */ /* 0x001fcc000f8ec03f */
[----:B------:R-:W-:-:S04]  /*1b60*/  LEA R3, R2, UR5, 0x3 ;  /* 0x0000000502037c11 */ /* 0x000fc8000f8e18ff */
[----:B------:R-:W0:Y:S02]  /*1b70*/  SYNCS.PHASECHK.TRANS64.TRYWAIT P1, [R3+URZ], R12 ;  /* 0x0000000c030075a7 */ /* 0x000e24000802017f */
[----:B0-----:R-:W-:Y:S05]  /*1b80*/  @!P1 BRA `(.L_x_25) ;  /* 0x000000a400789947 */ /* 0x001fea0003800000 */
.L_x_24:
[----:B------:R-:W1:Y:S01]  /*1b90*/  S2UR UR6, SR_CgaCtaId ;  /* 0x00000000000679c3 */ /* 0x000e620000008800 */
[----:B------:R-:W-:Y:S01]  /*1ba0*/  SHF.L.U32 R10, R2, 0xd, RZ ;  /* 0x0000000d020a7819 */ /* 0x000fe200000006ff */
[----:B------:R-:W-:-:S03]  /*1bb0*/  UMOV UR5, 0x400 ;  /* 0x0000040000057882 */ /* 0x000fc60000000000 */
[----:B0-----:R-:W-:-:S03]  /*1bc0*/  LOP3.LUT R3, R10, R7, RZ, 0xfc, !PT ;  /* 0x000000070a037212 */ /* 0x001fc600078efcff */
[----:B------:R-:W0:Y:S01]  /*1bd0*/  LDC R11, c[0x0][0x28c] ;  /* 0x0000a300ff0b7b82 */ /* 0x000e220000000800 */
[----:B-1----:R-:W-:-:S03]  /*1be0*/  ULEA UR7, UR6, UR5, 0x18 ;  /* 0x0000000506077291 */ /* 0x002fc6000f8ec03f */
[----:B------:R-:W-:-:S03]  /*1bf0*/  UMOV UR5, UR39 ;  /* 0x0000002700057c82 */ /* 0x000fc60008000000 */
[----:B------:R-:W-:Y:S02]  /*1c00*/  LEA R8, R3, UR7, 0x2 ;  /* 0x0000000703087c11 */ /* 0x000fe4000f8e10ff */
[----:B0-----:R-:W-:-:S03]  /*1c10*/  ISETP.GE.AND P1, PT, R11, 0x41, PT ;  /* 0x000000410b00780c */ /* 0x001fc60003f26270 */
[----:B------:R-:W-:Y:S01]  /*1c20*/  IMAD.IADD R3, R9, 0x1, R8 ;  /* 0x0000000109037824 */ /* 0x000fe200078e0208 */
[----:B------:R0:W1:Y:S04]  /*1c30*/  LDS R160, [R8+0x800] ;  /* 0x0008000008a07984 */ /* 0x0000680000000800 */
[----:B------:R0:W2:Y:S04]  /*1c40*/  LDS R161, [R8+0xc00] ;  /* 0x000c000008a17984 */ /* 0x0000a80000000800 */
[----:B------:R0:W3:Y:S04]  /*1c50*/  LDS R164, [R8+0x4800] ;  /* 0x0048000008a47984 */ /* 0x0000e80000000800 */
[----:B------:R0:W4:Y:S04]  /*1c60*/  LDS R165, [R8+0x4c00] ;  /* 0x004c000008a57984 */ /* 0x0001280000000800 */
[----:B------:R0:W0:Y:S04]  /*1c70*/  LDS R162, [R3+0x800] ;  /* 0x0008000003a27984 */ /* 0x0000280000000800 */
[----:B------:R0:W0:Y:S04]  /*1c80*/  LDS R163, [R3+0xc00] ;  /* 0x000c000003a37984 */ /* 0x0000280000000800 */
[----:B------:R0:W0:Y:S04]  /*1c90*/  LDS R166, [R3+0x4800] ;  /* 0x0048000003a67984 */ /* 0x0000280000000800 */
[----:B------:R0:W0:Y:S01]  /*1ca0*/  LDS R167, [R3+0x4c00] ;  /* 0x004c000003a77984 */ /* 0x0000220000000800 */
[----:B------:R-:W-:Y:S05]  /*1cb0*/  @!P1 BRA `(.L_x_26) ;  /* 0x0000000800049947 */ /* 0x000fea0003800000 */
[----:B------:R-:W-:Y:S01]  /*1cc0*/  R2UR UR9, R2 ;  /* 0x00000000020972ca */ /* 0x000fe200000e0000 */
[----:B------:R-:W-:-:S06]  /*1cd0*/  UIADD3 UR5, UR40, -0x1, URZ ;  /* 0xffffffff28057890 */ /* 0x000fcc000fffe03f */
[----:B0-----:R-:W-:Y:S01]  /*1ce0*/  IMAD.U32 R3, RZ, RZ, UR5 ;  /* 0x00000005ff037e24 */ /* 0x001fe2000f8e00ff */
[----:B------:R-:W-:-:S07]  /*1cf0*/  UMOV UR5, UR39 ;  /* 0x0000002700057c82 */ /* 0x000fce0008000000 */
.L_x_34:
[----:B------:R-:W-:-:S04]  /*1d00*/  UIADD3 UR6, UR9, 0x1, URZ ;  /* 0x0000000109067890 */ /* 0x000fc8000fffe03f */
[----:B------:R-:W-:-:S04]  /*1d10*/  UISETP.NE.AND UP0, UPT, UR6, 0x4, UPT ;  /* 0x000000040600788c */ /* 0x000fc8000bf05270 */
[----:B------:R-:W-:Y:S02]  /*1d20*/  USEL UR7, URZ, 0x1, UP0 ;  /* 0x000000013f077887 */ /* 0x000fe40008000000 */
[----:B------:R-:W-:-:S04]  /*1d30*/  USEL UR6, UR6, URZ, UP0 ;  /* 0x0000003f06067287 */ /* 0x000fc80008000000 */
[----:B------:R-:W-:Y:S02]  /*1d40*/  LOP3.LUT R14, R14, UR7, RZ, 0x3c, !PT ;  /* 0x000000070e0e7c12 */ /* 0x000fe4000f8e3cff */
[----:B------:R-:W-:Y:S01]  /*1d50*/  IMAD.U32 R2, RZ, RZ, UR6 ;  /* 0x00000006ff027e24 */ /* 0x000fe2000f8e00ff */
[----:B0-----:R-:W-:Y:S06]  /*1d60*/  @!P0 BRA `(.L_x_27) ;  /* 0x0000000000048947 */ /* 0x001fec0003800000 */
[----:B------:R-:W-:Y:S01]  /*1d70*/  BPT.TRAP 0x1 ;  /* 0x000000040000795c */ /* 0x000fe20000300000 */
.L_x_27:
[----:B------:R-:W0:Y:S01]  /*1d80*/  S2UR UR6, SR_CgaCtaId ;  /* 0x00000000000679c3 */ /* 0x000e220000008800 */
[----:B------:R-:W-:Y:S01]  /*1d90*/  UMOV UR7, 0x400 ;  /* 0x0000040000077882 */ /* 0x000fe20000000000 */
[----:B------:R-:W-:Y:S01]  /*1da0*/  SHF.L.U32 R13, R14, 0x1f, RZ ;  /* 0x0000001f0e0d7819 */ /* 0x000fe200000006ff */
[----:B------:R-:W-:Y:S01]  /*1db0*/  ULEA UR8, UR9, UR4, 0xa ;  /* 0x0000000409087291 */ /* 0x000fe2000f8e503f */
[----:B------:R-:W3:Y:S01]  /*1dc0*/  S2R R8, SR_TID.X ;  /* 0x0000000000087919 */ /* 0x000ee20000002100 */
[----:B------:R-:W-:Y:S01]  /*1dd0*/  UMOV UR11, 0x40000040 ;  /* 0x40000040000b7882 */ /* 0x000fe20000000000 */
[----:B------:R-:W-:-:S04]  /*1de0*/  IMAD.U32 R15, RZ, RZ, UR9 ;  /* 0x00000009ff0f7e24 */ /* 0x000fc8000f8e00ff */
[----:B------:R-:W-:Y:S01]  /*1df0*/  UMOV UR10, UR8 ;  /* 0x00000008000a7c82 */ /* 0x000fe20008000000 */
[----:B0-----:R-:W-:Y:S02]  /*1e00*/  ULEA UR7, UR6, UR7, 0x18 ;  /* 0x0000000706077291 */ /* 0x001fe4000f8ec03f */
[----:B------:R-:W-:-:S04]  /*1e10*/  UIADD3 UR6, UR8, 0x2, URZ ;  /* 0x0000000208067890 */ /* 0x000fc8000fffe03f */
[----:B------:R-:W-:-:S04]  /*1e20*/  LEA R12, R2, UR7, 0x3 ;  /* 0x00000007020c7c11 */ /* 0x000fc8000f8e18ff */
[----:B------:R0:W0:Y:S01]  /*1e30*/  SYNCS.PHASECHK.TRANS64.TRYWAIT P1, [R12+URZ], R13 ;  /* 0x0000000d0c0075a7 */ /* 0x000022000802017f */
[----:B-12---:R-:W-:Y:S01]  /*1e40*/  WARPGROUP.ARRIVE ;  /* 0x00000000000079c5 */ /* 0x006fe20000000000 */
[C---:B---3--:R-:W-:Y:S02]  /*1e50*/  SHF.L.U32 R6, R8.reuse, 0x4, RZ ;  /* 0x0000000408067819 */ /* 0x048fe400000006ff */
[----:B------:R-:W-:Y:S01]  /*1e60*/  SHF.R.U32.HI R0, RZ, 0x2, R8 ;  /* 0x00000002ff007819 */ /* 0x000fe20000011608 */
[----:B------:R-:W-:Y:S01]  /*1e70*/  IMAD.SHL.U32 R8, R8, 0x8, RZ ;  /* 0x0000000808087824 */ /* 0x000fe200078e00ff */
[----:B------:R-:W-:Y:S01]  /*1e80*/  LOP3.LUT R6, R6, 0xe00, RZ, 0xc0, !PT ;  /* 0x00000e0006067812 */ /* 0x000fe200078ec0ff */
[----:B------:R-:W-:Y:S01]  /*1e90*/  HGMMA.64x128x8.F32.TF32 R88, R160, gdesc[UR8], R88, gsb0 ;  /* 0x05e00008a0587df0 */ /* 0x000fe20008002858 */
[C---:B------:R-:W-:Y:S02]  /*1ea0*/  LOP3.LUT R5, R0.reuse, 0x4, RZ, 0xc0, !PT ;  /* 0x0000000400057812 */ /* 0x040fe400078ec0ff */
[----:B------:R-:W-:-:S02]  /*1eb0*/  LOP3.LUT R4, R0, 0x3, RZ, 0xc0, !PT ;  /* 0x0000000300047812 */ /* 0x000fc400078ec0ff */
[----:B------:R-:W-:-:S04]  /*1ec0*/  LOP3.LUT R11, R6, R5, RZ, 0xfc, !PT ;  /* 0x00000005060b7212 */ /* 0x000fc800078efcff */
[----:B------:R-:W-:-:S04]  /*1ed0*/  LOP3.LUT R11, R11, R4, RZ, 0xfc, !PT ;  /* 0x000000040b0b7212 */ /* 0x000fc800078efcff */
[----:B------:R-:W-:-:S05]  /*1ee0*/  LOP3.LUT R8, R11, 0x18, R8, 0xf8, !PT ;  /* 0x000000180b087812 */ /* 0x000fca00078ef808 */
[----:B------:R-:W-:-:S05]  /*1ef0*/  IMAD R8, R15, 0x2000, R8 ;  /* 0x000020000f087824 */ /* 0x000fca00078e0208 */
[----:B------:R-:W-:-:S04]  /*1f00*/  LEA R8, R8, UR7, 0x2 ;  /* 0x0000000708087c11 */ /* 0x000fc8000f8e10ff */
[----:B------:R-:W-:Y:S01]  /*1f10*/  IADD3 R10, R9, R8, RZ ;  /* 0x00000008090a7210 */ /* 0x000fe20007ffe0ff */
[----:B------:R-:W-:Y:S02]  /*1f20*/  WARPGROUP.DEPBAR.LE gsb0, 0x0 ;  /* 0x00008000000079c5 */ /* 0x000fe40000010000 */
[----:B----4-:R-:W-:-:S06]  /*1f30*/  WARPGROUP.ARRIVE ;  /* 0x00000000000079c5 */ /* 0x010fcc0000000000 */
[----:B------:R-:W-:Y:S01]  /*1f40*/  HGMMA.64x128x8.F32.TF32 R24, R164, gdesc[UR8], R24, gsb0 ;  /* 0x05e00008a4187df0 */ /* 0x000fe20008002818 */
[----:B------:R-:W-:Y:S01]  /*1f50*/  UMOV UR10, UR6 ;  /* 0x00000006000a7c82 */ /* 0x000fe20008000000 */
[----:B------:R-:W-:Y:S01]  /*1f60*/  UMOV UR11, 0x40000040 ;  /* 0x40000040000b7882 */ /* 0x000fe20000000000 */
[----:B------:R-:W-:Y:S02]  /*1f70*/  WARPGROUP.DEPBAR.LE gsb0, 0x0 ;  /* 0x00008000000079c5 */ /* 0x000fe40000010000 */
[----:B------:R-:W-:Y:S04]  /*1f80*/  LDS R156, [R8+0x900] ;  /* 0x00090000089c7984 */ /* 0x000fe80000000800 */
[----:B------:R-:W-:Y:S04]  /*1f90*/  LDS R157, [R8+0xd00] ;  /* 0x000d0000089d7984 */ /* 0x000fe80000000800 */
[----:B------:R-:W-:Y:S04]  /*1fa0*/  LDS R158, [R10+0x900] ;  /* 0x000900000a9e7984 */ /* 0x000fe80000000800 */
[----:B------:R-:W1:Y:S04]  /*1fb0*/  LDS R159, [R10+0xd00] ;  /* 0x000d00000a9f7984 */ /* 0x000e680000000800 */
[----:B------:R-:W-:Y:S04]  /*1fc0*/  LDS R160, [R8+0x4900] ;  /* 0x0049000008a07984 */ /* 0x000fe80000000800 */
[----:B------:R-:W-:Y:S04]  /*1fd0*/  LDS R161, [R8+0x4d00] ;  /* 0x004d000008a17984 */ /* 0x000fe80000000800 */
[----:B------:R-:W-:Y:S04]  /*1fe0*/  LDS R162, [R10+0x4900] ;  /* 0x004900000aa27984 */ /* 0x000fe80000000800 */
[----:B------:R-:W2:Y:S01]  /*1ff0*/  LDS R163, [R10+0x4d00] ;  /* 0x004d00000aa37984 */ /* 0x000ea20000000800 */
[----:B-1----:R-:W-:-:S06]  /*2000*/  WARPGROUP.ARRIVE ;  /* 0x00000000000079c5 */ /* 0x002fcc0000000000 */
[----:B------:R-:W-:Y:S03]  /*2010*/  HGMMA.64x128x8.F32.TF32 R88, R156, gdesc[UR8], R88, gsb0 ;  /* 0x05e000089c587df0 */ /* 0x000fe60008002858 */
[----:B------:R-:W-:Y:S02]  /*2020*/  WARPGROUP.DEPBAR.LE gsb0, 0x0 ;  /* 0x00008000000079c5 */ /* 0x000fe40000010000 */
[----:B--2---:R-:W-:-:S07]  /*2030*/  WARPGROUP.ARRIVE ;  /* 0x00000000000079c5 */ /* 0x004fce0000000000 */
[----:B------:R-:W-:Y:S03]  /*2040*/  HGMMA.64x128x8.F32.TF32 R24, R160, gdesc[UR8], R24, gsb0 ;  /* 0x05e00008a0187df0 */ /* 0x000fe60008002818 */
[----:B------:R-:W-:Y:S02]  /*2050*/  WARPGROUP.DEPBAR.LE gsb0, 0x0 ;  /* 0x00008000000079c5 */ /* 0x000fe40000010000 */
[----:B------:R1:W2:Y:S04]  /*2060*/  LDS R152, [R8+0xa00] ;  /* 0x000a000008987984 */ /* 0x0002a80000000800 */
[----:B------:R1:W3:Y:S04]  /*2070*/  LDS R153, [R8+0xe00] ;  /* 0x000e000008997984 */ /* 0x0002e80000000800 */
[----:B------:R1:W4:Y:S04]  /*2080*/  LDS R156, [R8+0x4a00] ;  /* 0x004a0000089c7984 */ /* 0x0003280000000800 */
[----:B------:R1:W0:Y:S04]  /*2090*/  LDS R157, [R8+0x4e00] ;  /* 0x004e0000089d7984 */ /* 0x0002280000000800 */
[----:B------:R1:W0:Y:S04]  /*20a0*/  LDS R154, [R10+0xa00] ;  /* 0x000a00000a9a7984 */ /* 0x0002280000000800 */
[----:B------:R1:W0:Y:S04]  /*20b0*/  LDS R155, [R10+0xe00] ;  /* 0x000e00000a9b7984 */ /* 0x0002280000000800 */
[----:B------:R1:W0:Y:S04]  /*20c0*/  LDS R158, [R10+0x4a00] ;  /* 0x004a00000a9e7984 */ /* 0x0002280000000800 */
[----:B------:R1:W0:Y:S01]  /*20d0*/  LDS R159, [R10+0x4e00] ;  /* 0x004e00000a9f7984 */ /* 0x0002220000000800 */
[----:B------:R-:W-:Y:S05]  /*20e0*/  @!P0 BRA `(.L_x_28) ;  /* 0x0000000000048947 */ /* 0x000fea0003800000 */
[----:B------:R-:W-:Y:S01]  /*20f0*/  BPT.TRAP 0x1 ;  /* 0x000000040000795c */ /* 0x000fe20000300000 */
.L_x_28:
[----:B------:R-:W2:Y:S01]  /*2100*/  LDL R11, [R1+0x14] ;  /* 0x00001400010b7983 */ /* 0x000ea20000100800 */
[----:B------:R-:W-:-:S04]  /*2110*/  ULEA UR6, UR5, UR7, 0x3 ;  /* 0x0000000705067291 */ /* 0x000fc8000f8e183f */
[----:B------:R-:W-:-:S04]  /*2120*/  UIADD3 UR6, UR6, 0x20, URZ ;  /* 0x0000002006067890 */ /* 0x000fc8000fffe03f */
[----:B------:R-:W-:-:S09]  /*2130*/  UPRMT UR6, URZ, 0x654, UR6 ;  /* 0x000006543f067896 */ /* 0x000fd20008000006 */
[----:B------:R-:W-:Y:S01]  /*2140*/  SYNCS.ARRIVE.TRANS64.RED.A1T0 RZ, [UR6], RZ ;  /* 0x000000ffffff79a7 */ /* 0x000fe20008100406 */
[----:B--2---:R-:W-:-:S13]  /*2150*/  ISETP.GT.U32.AND P2, PT, R11, 0x1, PT ;  /* 0x000000010b00780c */ /* 0x004fda0003f44070 */
[----:B------:R-:W-:Y:S05]  /*2160*/  @P2 BRA `(.L_x_29) ;  /* 0x0000000000042947 */ /* 0x000fea0003800000 */
[----:B------:R-:W-:Y:S01]  /*2170*/  BPT.TRAP 0x1 ;  /* 0x000000040000795c */ /* 0x000fe20000300000 */
.L_x_29:
[----:B------:R-:W-:Y:S01]  /*2180*/  UIADD3 UR6, UR8, 0x4, URZ ;  /* 0x0000000408067890 */ /* 0x000fe2000fffe03f */
[----:B0--3--:R-:W-:Y:S01]  /*2190*/  WARPGROUP.ARRIVE ;  /* 0x00000000000079c5 */ /* 0x009fe20000000000 */
[----:B------:R-:W-:Y:S01]  /*21a0*/  UMOV UR11, 0x40000040 ;  /* 0x40000040000b7882 */ /* 0x000fe20000000000 */
[----:B------:R-:W-:-:S04]  /*21b0*/  UIADD3 UR5, UR5, 0x1, URZ ;  /* 0x0000000105057890 */ /* 0x000fc8000fffe03f */
[----:B------:R-:W-:Y:S01]  /*21c0*/  UMOV UR10, UR6 ;  /* 0x00000006000a7c82 */ /* 0x000fe20008000000 */
[----:B------:R-:W-:Y:S01]  /*21d0*/  UISETP.NE.AND UP0, UPT, UR5, 0x4, UPT ;  /* 0x000000040500788c */ /* 0x000fe2000bf05270 */
[----:B------:R-:W-:Y:S03]  /*21e0*/  HGMMA.64x128x8.F32.TF32 R88, R152, gdesc[UR8], R88, gsb0 ;  /* 0x05e0000898587df0 */ /* 0x000fe60008002858 */
[----:B------:R-:W-:Y:S01]  /*21f0*/  USEL UR5, UR5, URZ, UP0 ;  /* 0x0000003f05057287 */ /* 0x000fe20008000000 */
[----:B------:R-:W-:Y:S02]  /*2200*/  WARPGROUP.DEPBAR.LE gsb0, 0x0 ;  /* 0x00008000000079c5 */ /* 0x000fe40000010000 */
[----:B----4-:R-:W-:-:S06]  /*2210*/  WARPGROUP.ARRIVE ;  /* 0x00000000000079c5 */ /* 0x010fcc0000000000 */
        /* <DEDUP_REMOVED lines=12> */
.L_x_30:
[----:B01----:R-:W-:Y:S01]  /*22e0*/  IMAD.SHL.U32 R10, R2, 0x2000, RZ ;  /* 0x00002000020a7824 */ /* 0x003fe200078e00ff */
[----:B------:R-:W-:Y:S04]  /*22f0*/  BSSY B0, `(.L_x_31) ;  /* 0x0000006000007945 */ /* 0x000fe80003800000 */
[----:B------:R-:W-:-:S04]  /*2300*/  LOP3.LUT R8, R10, R7, RZ, 0xfc, !PT ;  /* 0x000000070a087212 */ /* 0x000fc800078efcff */
[----:B------:R-:W-:Y:S01]  /*2310*/  LEA R8, R8, UR7, 0x2 ;  /* 0x0000000708087c11 */ /* 0x000fe2000f8e10ff */
[----:B------:R-:W-:Y:S06]  /*2320*/  @P1 BRA `(.L_x_32) ;  /* 0x0000000000081947 */ /* 0x000fec0003800000 */
[----:B------:R-:W0:Y:S02]  /*2330*/  SYNCS.PHASECHK.TRANS64.TRYWAIT P1, [R12+URZ], R13 ;  /* 0x0000000d0c0075a7 */ /* 0x000e24000802017f */
[----:B0-----:R-:W-:Y:S05]  /*2340*/  @!P1 BRA `(.L_x_33) ;  /* 0x0000009c009c9947 */ /* 0x001fea0003800000 */
.L_x_32:
[----:B------:R-:W-:Y:S05]  /*2350*/  BSYNC B0 ;  /* 0x0000000000007941 */ /* 0x000fea0003800000 */
.L_x_31:
[----:B------:R-:W-:Y:S01]  /*2360*/  IMAD.IADD R11, R9, 0x1, R8 ;  /* 0x00000001090b7824 */ /* 0x000fe200078e0208 */
[----:B------:R1:W0:Y:S01]  /*2370*/  LDS R160, [R8+0x800] ;  /* 0x0008000008a07984 */ /* 0x0002220000000800 */
[----:B------:R-:W-:Y:S05]  /*2380*/  WARPSYNC.ALL ;  /* 0x0000000000007948 */ /* 0x000fea0003800000 */
[----:B------:R1:W0:Y:S04]  /*2390*/  LDS R161, [R8+0xc00] ;  /* 0x000c000008a17984 */ /* 0x0002280000000800 */
[----:B------:R1:W0:Y:S04]  /*23a0*/  LDS R164, [R8+0x4800] ;  /* 0x0048000008a47984 */ /* 0x0002280000000800 */
[----:B------:R1:W0:Y:S04]  /*23b0*/  LDS R165, [R8+0x4c00] ;  /* 0x004c000008a57984 */ /* 0x0002280000000800 */
[----:B------:R1:W0:Y:S04]  /*23c0*/  LDS R162, [R11+0x800] ;  /* 0x000800000ba27984 */ /* 0x0002280000000800 */
[----:B------:R1:W0:Y:S04]  /*23d0*/  LDS R163, [R11+0xc00] ;  /* 0x000c00000ba37984 */ /* 0x0002280000000800 */
[----:B------:R1:W0:Y:S04]  /*23e0*/  LDS R166, [R11+0x4800] ;  /* 0x004800000ba67984 */ /* 0x0002280000000800 */
[----:B------:R1:W0:Y:S01]  /*23f0*/  LDS R167, [R11+0x4c00] ;  /* 0x004c00000ba77984 */ /* 0x0002220000000800 */
[----:B------:R-:W-:Y:S01]  /*2400*/  UIADD3 UR6, UR8, 0x6, URZ ;  /* 0x0000000608067890 */ /* 0x000fe2000fffe03f */
[----:B--23--:R-:W-:Y:S01]  /*2410*/  WARPGROUP.ARRIVE ;  /* 0x00000000000079c5 */ /* 0x00cfe20000000000 */
[----:B------:R-:W-:Y:S01]  /*2420*/  UMOV UR11, 0x40000040 ;  /* 0x40000040000b7882 */ /* 0x000fe20000000000 */
[C---:B------:R-:W-:Y:S01]  /*2430*/  ISETP.GT.AND P1, PT, R3.reuse, 0x2, PT ;  /* 0x000000020300780c */ /* 0x040fe20003f24270 */
[----:B------:R-:W-:Y:S01]  /*2440*/  VIADD R3, R3, 0xffffffff ;  /* 0xffffffff03037836 */ /* 0x000fe20000000000 */
[----:B------:R-:W-:-:S02]  /*2450*/  R2UR UR9, R2 ;  /* 0x00000000020972ca */ /* 0x000fc400000e0000 */
[----:B------:R-:W-:-:S11]  /*2460*/  UMOV UR10, UR6 ;  /* 0x00000006000a7c82 */ /* 0x000fd60008000000 */
[----:B------:R-:W-:Y:S03]  /*2470*/  HGMMA.64x128x8.F32.TF32 R88, R156, gdesc[UR8], R88, gsb0 ;  /* 0x05e000089c587df0 */ /* 0x000fe60008002858 */
[----:B------:R-:W-:Y:S02]  /*2480*/  WARPGROUP.DEPBAR.LE gsb0, 0x0 ;  /* 0x00008000000079c5 */ /* 0x000fe40000010000 */
[----:B----4-:R-:W-:-:S07]  /*2490*/  WARPGROUP.ARRIVE ;  /* 0x00000000000079c5 */ /* 0x010fce0000000000 */
[----:B------:R-:W-:Y:S03]  /*24a0*/  HGMMA.64x128x8.F32.TF32 R24, R152, gdesc[UR8], R24, gsb0 ;  /* 0x05e0000898187df0 */ /* 0x000fe60008002818 */
[----:B------:R-:W-:Y:S02]  /*24b0*/  WARPGROUP.DEPBAR.LE gsb0, 0x0 ;  /* 0x00008000000079c5 */ /* 0x000fe40000010000 */
[----:B-1----:R-:W-:Y:S05]  /*24c0*/  @P1 BRA `(.L_x_34) ;  /* 0xfffffff8000c1947 */ /* 0x002fea000383ffff */
.L_x_26:
[----:B------:R-:W-:Y:S01]  /*24d0*/  LEA R2, R2, UR4, 0xa ;  /* 0x0000000402027c11 */ /* 0x000fe2000f8e50ff */
[----:B012---:R-:W-:Y:S01]  /*24e0*/  WARPGROUP.ARRIVE ;  /* 0x00000000000079c5 */ /* 0x007fe20000000000 */
[----:B------:R-:W-:-:S05]  /*24f0*/  MOV R3, 0x40000040 ;  /* 0x4000004000037802 */ /* 0x000fca0000000f00 */
[----:B------:R-:W0:Y:S01]  /*2500*/  S2R R8, SR_TID.X ;  /* 0x0000000000087919 */ /* 0x000e220000002100 */
[C---:B------:R-:W-:Y:S02]  /*2510*/  R2UR UR10, R2.reuse ;  /* 0x00000000020a72ca */ /* 0x040fe400000e0000 */
[C---:B------:R-:W-:Y:S02]  /*2520*/  R2UR UR11, R3.reuse ;  /* 0x00000000030b72ca */ /* 0x040fe400000e0000 */
[----:B------:R-:W-:Y:S02]  /*2530*/  R2UR UR14, R2 ;  /* 0x00000000020e72ca */ /* 0x000fe400000e0000 */
[----:B------:R-:W-:Y:S02]  /*2540*/  R2UR UR15, R3 ;  /* 0x00000000030f72ca */ /* 0x000fe400000e0000 */
[----:B------:R-:W-:-:S07]  /*2550*/  LOP3.LUT R5, R4, R6, R5, 0xfe, !PT ;  /* 0x0000000604057212 */ /* 0x000fce00078efe05 */
[----:B------:R-:W-:Y:S01]  /*2560*/  HGMMA.64x128x8.F32.TF32 R88, R160, gdesc[UR8], R88, gsb0 ;  /* 0x05e00008a0587df0 */ /* 0x000fe20008002858 */
[----:B0-----:R-:W-:-:S05]  /*2570*/  IMAD.SHL.U32 R4, R8, 0x8, RZ ;  /* 0x0000000808047824 */ /* 0x001fca00078e00ff */
[----:B------:R-:W-:Y:S02]  /*2580*/  LOP3.LUT R5, R5, 0x18, R4, 0xf8, !PT ;  /* 0x0000001805057812 */ /* 0x000fe400078ef804 */
[----:B------:R-:W-:-:S03]  /*2590*/  IADD3 R4, R2, 0x2, RZ ;  /* 0x0000000202047810 */ /* 0x000fc60007ffe0ff */
[----:B------:R-:W-:Y:S01]  /*25a0*/  IMAD.IADD R10, R5, 0x1, R10 ;  /* 0x00000001050a7824 */ /* 0x000fe200078e020a */
[----:B------:R-:W-:Y:S01]  /*25b0*/  R2UR UR10, R4 ;  /* 0x00000000040a72ca */ /* 0x000fe200000e0000 */
[----:B------:R-:W-:-:S03]  /*25c0*/  IMAD.MOV.U32 R5, RZ, RZ, 0x40000040 ;  /* 0x40000040ff057424 */ /* 0x000fc600078e00ff */
[----:B------:R-:W-:Y:S02]  /*25d0*/  LEA R10, R10, UR7, 0x2 ;  /* 0x000000070a0a7c11 */ /* 0x000fe4000f8e10ff */
[----:B------:R-:W-:-:S03]  /*25e0*/  R2UR UR11, R5 ;  /* 0x00000000050b72ca */ /* 0x000fc600000e0000 */
[----:B------:R-:W-:Y:S01]  /*25f0*/  IMAD.IADD R9, R9, 0x1, R10 ;  /* 0x0000000109097824 */ /* 0x000fe200078e020a */
[----:B------:R-:W-:Y:S02]  /*2600*/  WARPGROUP.DEPBAR.LE gsb0, 0x0 ;  /* 0x00008000000079c5 */ /* 0x000fe40000010000 */
[----:B---34-:R-:W-:-:S06]  /*2610*/  WARPGROUP.ARRIVE ;  /* 0x00000000000079c5 */ /* 0x018fcc0000000000 */
[----:B------:R-:W-:Y:S01]  /*2620*/  HGMMA.64x128x8.F32.TF32 R24, R164, gdesc[UR12], R24, gsb0 ;  /* 0x05e0000ca4187df0 */ /* 0x000fe20008002818 */
[----:B------:R-:W-:Y:S02]  /*2630*/  R2UR UR14, R4 ;  /* 0x00000000040e72ca */ /* 0x000fe400000e0000 */
[----:B------:R-:W-:Y:S01]  /*2640*/  R2UR UR15, R5 ;  /* 0x00000000050f72ca */ /* 0x000fe200000e0000 */
        /* <DEDUP_REMOVED lines=8> */
[----:B------:R-:W1:Y:S01]  /*26d0*/  LDS R159, [R9+0x4d00] ;  /* 0x004d0000099f7984 */ /* 0x000e620000000800 */
[----:B0-----:R-:W-:-:S06]  /*26e0*/  WARPGROUP.ARRIVE ;  /* 0x00000000000079c5 */ /* 0x001fcc0000000000 */
[----:B------:R-:W-:Y:S03]  /*26f0*/  HGMMA.64x128x8.F32.TF32 R88, R152, gdesc[UR8], R88, gsb0 ;  /* 0x05e0000898587df0 */ /* 0x000fe60008002858 */
[----:B------:R-:W-:Y:S02]  /*2700*/  WARPGROUP.DEPBAR.LE gsb0, 0x0 ;  /* 0x00008000000079c5 */ /* 0x000fe40000010000 */
[----:B-1----:R-:W-:-:S07]  /*2710*/  WARPGROUP.ARRIVE ;  /* 0x00000000000079c5 */ /* 0x002fce0000000000 */
[----:B------:R-:W-:Y:S03]  /*2720*/  HGMMA.64x128x8.F32.TF32 R24, R156, gdesc[UR12], R24, gsb0 ;  /* 0x05e0000c9c187df0 */ /* 0x000fe60008002818 */
[----:B------:R-:W-:Y:S02]  /*2730*/  WARPGROUP.DEPBAR.LE gsb0, 0x0 ;  /* 0x00008000000079c5 */ /* 0x000fe40000010000 */
        /* <DEDUP_REMOVED lines=9> */
[----:B------:R-:W-:Y:S01]  /*27d0*/  BPT.TRAP 0x1 ;  /* 0x000000040000795c */ /* 0x000fe20000300000 */
.L_x_35:
        /* <DEDUP_REMOVED lines=8> */
.L_x_36:
[C---:B------:R-:W-:Y:S01]  /*2860*/  VIADD R4, R2.reuse, 0x4 ;  /* 0x0000000402047836 */ /* 0x040fe20000000000 */
[----:B01----:R-:W-:Y:S01]  /*2870*/  WARPGROUP.ARRIVE ;  /* 0x00000000000079c5 */ /* 0x003fe20000000000 */
[----:B------:R-:W-:Y:S01]  /*2880*/  IMAD.MOV.U32 R5, RZ, RZ, 0x40000040 ;  /* 0x40000040ff057424 */ /* 0x000fe200078e00ff */
[----:B------:R-:W-:Y:S01]  /*2890*/  IADD3 R2, R2, 0x6, RZ ;  /* 0x0000000602027810 */ /* 0x000fe20007ffe0ff */
[----:B------:R-:W-:Y:S01]  /*28a0*/  IMAD.MOV.U32 R3, RZ, RZ, 0x40000040 ;  /* 0x40000040ff037424 */ /* 0x000fe200078e00ff */
[C---:B------:R-:W-:Y:S02]  /*28b0*/  R2UR UR6, R4.reuse ;  /* 0x00000000040672ca */ /* 0x040fe400000e0000 */
[C---:B------:R-:W-:Y:S02]  /*28c0*/  R2UR UR7, R5.reuse ;  /* 0x00000000050772ca */ /* 0x040fe400000e0000 */
[----:B------:R-:W-:Y:S02]  /*28d0*/  R2UR UR10, R4 ;  /* 0x00000000040a72ca */ /* 0x000fe400000e0000 */
[----:B------:R-:W-:-:S09]  /*28e0*/  R2UR UR11, R5 ;  /* 0x00000000050b72ca */ /* 0x000fd200000e0000 */
[----:B------:R-:W-:Y:S01]  /*28f0*/  HGMMA.64x128x8.F32.TF32 R88, R152, gdesc[UR4], R88, gsb0 ;  /* 0x05e0000498587df0 */ /* 0x000fe20008002858 */
[----:B------:R-:W-:Y:S02]  /*2900*/  R2UR UR6, R2 ;  /* 0x00000000020672ca */ /* 0x000fe400000e0000 */
[----:B------:R-:W-:Y:S01]  /*2910*/  R2UR UR7, R3 ;  /* 0x00000000030772ca */ /* 0x000fe200000e0000 */
        /* <DEDUP_REMOVED lines=20> */
.L_x_22:
[----:B------:R-:W-:Y:S05]  /*2a60*/  @!P0 BRA `(.L_x_37) ;  /* 0x0000000000048947 */ /* 0x000fea0003800000 */
[----:B------:R-:W-:Y:S01]  /*2a70*/  BPT.TRAP 0x1 ;  /* 0x000000040000795c */ /* 0x000fe20000300000 */
.L_x_37:
[----:B------:R-:W2:Y:S01]  /*2a80*/  LDL R2, [R1+0x14] ;  /* 0x0000140001027983 */ /* 0x000ea20000100800 */
[----:B------:R-:W0:Y:S01]  /*2a90*/  S2UR UR6, SR_CgaCtaId ;  /* 0x00000000000679c3 */ /* 0x000e220000008800 */
[----:B------:R-:W-:Y:S01]  /*2aa0*/  UIADD3 UR39, UR40, UR39, URZ ;  /* 0x0000002728277290 */ /* 0x000fe2000fffe03f */
[----:B------:R-:W-:-:S03]  /*2ab0*/  UMOV UR5, 0x400 ;  /* 0x0000040000057882 */ /* 0x000fc60000000000 */
[----:B------:R-:W-:-:S04]  /*2ac0*/  ULEA UR4, UR39, 0xfffffff8, 0x3 ;  /* 0xfffffff827047891 */ /* 0x000fc8000f8e183f */
[----:B------:R-:W-:Y:S02]  /*2ad0*/  ULOP3.LUT UR4, UR4, 0x18, URZ, 0xc0, !UPT ;  /* 0x0000001804047892 */ /* 0x000fe4000f8ec03f */
[----:B0-----:R-:W-:-:S04]  /*2ae0*/  ULEA UR5, UR6, UR5, 0x18 ;  /* 0x0000000506057291 */ /* 0x001fc8000f8ec03f */
[----:B------:R-:W-:-:S04]  /*2af0*/  UIADD3 UR4, UR5, 0x20, UR4 ;  /* 0x0000002005047890 */ /* 0x000fc8000fffe004 */
[----:B------:R-:W-:-:S09]  /*2b00*/  UPRMT UR4, URZ, 0x654, UR4 ;  /* 0x000006543f047896 */ /* 0x000fd20008000004 */
[----:B------:R-:W-:Y:S01]  /*2b10*/  SYNCS.ARRIVE.TRANS64.RED.A1T0 RZ, [UR4], RZ ;  /* 0x000000ffffff79a7 */ /* 0x000fe20008100404 */
[----:B--2---:R-:W-:-:S13]  /*2b20*/  ISETP.GT.U32.AND P0, PT, R2, 0x1, PT ;  /* 0x000000010200780c */ /* 0x004fda0003f04070 */
[----:B------:R-:W-:Y:S05]  /*2b30*/  @P0 BRA `(.L_x_38) ;  /* 0x0000000000040947 */ /* 0x000fea0003800000 */
[----:B------:R-:W-:Y:S01]  /*2b40*/  BPT.TRAP 0x1 ;  /* 0x000000040000795c */ /* 0x000fe20000300000 */
.L_x_38:
[----:B------:R-:W0:Y:S01]  /*2b50*/  S2R R7, SR_TID.X ;  /* 0x0000000000077919 */ /* 0x000e220000002100 */
[----:B------:R-:W2:Y:S01]  /*2b60*/  LDC R6, c[0x0][0x288] ;  /* 0x0000a200ff067b82 */ /* 0x000ea20000000800 */
[----:B------:R-:W-:Y:S01]  /*2b70*/  LOP3.LUT R2, R19, 0x1, RZ, 0xc0, !PT ;  /* 0x0000000113027812 */ /* 0x000fe200078ec0ff */
[----:B------:R-:W-:Y:S01]  /*2b80*/  IMAD.SHL.U32 R11, R16, 0x80, RZ ;  /* 0x00000080100b7824 */ /* 0x000fe200078e00ff */
[----:B------:R-:W-:Y:S01]  /*2b90*/  USHF.R.U32.HI UR4, URZ, 0x2, UR39 ;  /* 0x000000023f047899 */ /* 0x000fe20008011627 */
[----:B------:R-:W-:Y:S01]  /*2ba0*/  LOP3.LUT R3, R0, 0x7, RZ, 0xc0, !PT ;  /* 0x0000000700037812 */ /* 0x000fe200078ec0ff */
[----:B------:R-:W-:Y:S01]  /*2bb0*/  IMAD.SHL.U32 R13, R18, 0x100, RZ ;  /* 0x00000100120d7824 */ /* 0x000fe200078e00ff */
[----:B------:R-:W-:Y:S01]  /*2bc0*/  ULDC UR8, c[0x0][0x284] ;  /* 0x0000a10000087ab9 */ /* 0x000fe20000000800 */
[----:B------:R-:W-:Y:S01]  /*2bd0*/  ULOP3.LUT UR4, UR4, 0x1, URZ, 0xc0, !UPT ;  /* 0x0000000104047892 */ /* 0x000fe2000f8ec03f */
[----:B------:R-:W-:Y:S01]  /*2be0*/  SHF.R.S32.HI R15, RZ, 0x1f, R17 ;  /* 0x0000001fff0f7819 */ /* 0x000fe20000011411 */
[----:B------:R-:W-:-:S02]  /*2bf0*/  UISETP.GT.U32.AND UP1, UPT, UR39, 0x3, UPT ;  /* 0x000000032700788c */ /* 0x000fc4000bf24070 */
[----:B------:R-:W-:Y:S01]  /*2c00*/  UISETP.NE.U32.AND UP0, UPT, UR4, 0x1, UPT ;  /* 0x000000010400788c */ /* 0x000fe2000bf05070 */
[----:B------:R-:W-:Y:S01]  /*2c10*/  ULDC.64 UR6, c[0x0][0x5d0] ;  /* 0x0001740000067ab9 */ /* 0x000fe20000000a00 */
[----:B------:R-:W-:Y:S02]  /*2c20*/  UISETP.LT.U32.AND UP1, UPT, UR40, 0x4, UP1 ;  /* 0x000000042800788c */ /* 0x000fe40008f21070 */
[----:B------:R-:W-:Y:S02]  /*2c30*/  UISETP.GT.U32.AND UP0, UPT, UR40, 0x3, !UP0 ;  /* 0x000000032800788c */ /* 0x000fe4000c704070 */
[----:B------:R-:W-:Y:S02]  /*2c40*/  USEL UR5, URZ, 0x1, !UP1 ;  /* 0x000000013f057887 */ /* 0x000fe4000c800000 */
[----:B------:R-:W-:Y:S02]  /*2c50*/  USEL UR4, URZ, 0x1, !UP0 ;  /* 0x000000013f047887 */ /* 0x000fe4000c000000 */
[----:B------:R-:W-:Y:S01]  /*2c60*/  ULOP3.LUT UR39, UR39, 0x3, URZ, 0xc0, !UPT ;  /* 0x0000000327277892 */ /* 0x000fe2000f8ec03f */
[----:B--2---:R-:W-:Y:S01]  /*2c70*/  ISETP.GE.AND P0, PT, R11, R6, PT ;  /* 0x000000060b00720c */ /* 0x004fe20003f06270 */
[----:B------:R-:W-:-:S03]  /*2c80*/  ULOP3.LUT UR38, UR4, UR38, UR5, 0x96, !UPT ;  /* 0x0000002604267292 */ /* 0x000fc6000f8e9605 */
[----:B------:R-:W-:Y:S02]  /*2c90*/  ISETP.GE.OR P0, PT, R13, UR8, P0 ;  /* 0x000000080d007c0c */ /* 0x000fe40008706670 */
[C---:B0-----:R-:W-:Y:S02]  /*2ca0*/  LOP3.LUT R4, R7.reuse, 0x60, RZ, 0xc0, !PT ;  /* 0x0000006007047812 */ /* 0x041fe400078ec0ff */
[----:B------:R-:W-:Y:S02]  /*2cb0*/  LOP3.LUT R0, R7, 0x3, RZ, 0xc0, !PT ;  /* 0x0000000307007812 */ /* 0x000fe400078ec0ff */
[----:B------:R-:W-:Y:S01]  /*2cc0*/  SHF.R.U32.HI R8, RZ, 0x1, R4 ;  /* 0x00000001ff087819 */ /* 0x000fe20000011604 */
[----:B------:R-:W-:Y:S02]  /*2cd0*/  IMAD.SHL.U32 R4, R2, 0x40, RZ ;  /* 0x0000004002047824 */ /* 0x000fe400078e00ff */
[----:B------:R-:W-:Y:S01]  /*2ce0*/  IMAD R0, R0, -0x2, R6 ;  /* 0xfffffffe00007824 */ /* 0x000fe200078e0206 */
[----:B------:R-:W-:-:S02]  /*2cf0*/  IADD3 R5, RZ, -R8, -R3 ;  /* 0x80000008ff057210 */ /* 0x000fc40007ffe803 */
[----:B------:R-:W-:Y:S01]  /*2d00*/  LOP3.LUT R159, R4, 0x40, R3, 0xe2, !PT ;  /* 0x00000040049f7812 */ /* 0x000fe200078ee203 */
[----:B------:R-:W-:Y:S01]  /*2d10*/  IMAD.IADD R0, R0, 0x1, -R11 ;  /* 0x0000000100007824 */ /* 0x000fe200078e0a0b */
[----:B------:R-:W-:Y:S01]  /*2d20*/  SHF.L.U32 R4, R7, 0x1, RZ ;  /* 0x0000000107047819 */ /* 0x000fe200000006ff */
[----:B------:R-:W-:Y:S02]  /*2d30*/  IMAD R16, R2, -0x40, R5 ;  /* 0xffffffc002107824 */ /* 0x000fe400078e0205 */
[----:B------:R-:W-:Y:S01]  /*2d40*/  IMAD R2, R15, UR6, RZ ;  /* 0x000000060f027c24 */ /* 0x000fe2000f8e02ff */
[----:B------:R-:W-:Y:S01]  /*2d50*/  LOP3.LUT R4, R11, 0x6, R4, 0xf8, !PT ;  /* 0x000000060b047812 */ /* 0x000fe200078ef804 */
[----:B------:R-:W-:Y:S01]  /*2d60*/  IMAD.WIDE R6, R18, 0x100, RZ ;  /* 0x0000010012067825 */ /* 0x000fe200078e02ff */
[----:B------:R-:W-:Y:S02]  /*2d70*/  IADD3 R16, -R13, UR8, R16 ;  /* 0x000000080d107c10 */ /* 0x000fe4000fffe110 */
[----:B------:R-:W-:Y:S01]  /*2d80*/  SHF.R.S32.HI R5, RZ, 0x1f, R4 ;  /* 0x0000001fff057819 */ /* 0x000fe20000011404 */
[----:B------:R-:W-:Y:S01]  /*2d90*/  IMAD R9, R17, UR7, R2 ;  /* 0x0000000711097c24 */ /* 0x000fe2000f8e0202 */
[----:B------:R-:W-:-:S02]  /*2da0*/  LOP3.LUT R159, R6, R159, R8, 0xfe, !PT ;  /* 0x0000009f069f7212 */ /* 0x000fc400078efe08 */
[----:B------:R-:W-:Y:S01]  /*2db0*/  MOV R18, 0xffffffff ;  /* 0xffffffff00127802 */ /* 0x000fe20000000f00 */
[----:B------:R-:W-:-:S04]  /*2dc0*/  IMAD.WIDE.U32 R2, R17, UR6, R4 ;  /* 0x0000000611027c25 */ /* 0x000fc8000f8e0004 */
[----:B------:R-:W-:Y:S02]  /*2dd0*/  IMAD.IADD R9, R3, 0x1, R9 ;  /* 0x0000000103097824 */ /* 0x000fe400078e0209 */
[----:B------:R-:W-:Y:S01]  /*2de0*/  IMAD.MOV.U32 R8, RZ, RZ, R2 ;  /* 0x000000ffff087224 */ /* 0x000fe200078e0002 */
[----:B------:R-:W-:Y:S06]  /*2df0*/  @P0 BRA `(.L_x_39) ;  /* 0x0000006400840947 */ /* 0x000fec0003800000 */
[----:B------:R-:W0:Y:S01]  /*2e00*/  LDC.64 R2, c[0x0][0x5c8] ;  /* 0x00017200ff027b82 */ /* 0x000e220000000a00 */
[----:B-1---5:R-:W-:Y:S01]  /*2e10*/  FSETP.NEU.AND P1, PT, R22, RZ, PT ;  /* 0x000000ff1600720b */ /* 0x022fe20003f2d000 */
[----:B------:R-:W-:Y:S01]  /*2e20*/  BSSY B0, `(.L_x_39) ;  /* 0x000065e000007945 */ /* 0x000fe20003800000 */
[----:B------:R-:W-:-:S04]  /*2e30*/  ISETP.GT.AND P0, PT, R16, RZ, PT ;  /* 0x000000ff1000720c */ /* 0x000fc80003f04270 */
[----:B------:R-:W-:Y:S01]  /*2e40*/  ISETP.GT.AND P3, PT, R0, RZ, P0 ;  /* 0x000000ff0000720c */ /* 0x000fe20000764270 */
[-C--:B0-----:R-:W-:Y:S02]  /*2e50*/  IMAD R10, R7, R2.reuse, RZ ;  /* 0x00000002070a7224 */ /* 0x081fe400078e02ff */
[----:B------:R-:W-:-:S04]  /*2e60*/  IMAD.WIDE.U32 R162, R159, R2, R8 ;  /* 0x000000029fa27225 */ /* 0x000fc800078e0008 */
[----:B------:R-:W-:-:S04]  /*2e70*/  IMAD R9, R159, R3, R10 ;  /* 0x000000039f097224 */ /* 0x000fc800078e020a */
[----:B------:R-:W-:Y:S01]  /*2e80*/  IMAD.IADD R167, R163, 0x1, R9 ;  /* 0x00000001a3a77824 */ /* 0x000fe200078e0209 */
[----:B------:R-:W-:Y:S06]  /*2e90*/  @!P1 BRA `(.L_x_40) ;  /* 0x0000004800349947 */ /* 0x000fec0003800000 */
[----:B------:R-:W0:Y:S01]  /*2ea0*/  LDC.64 R12, c[0x0][0x5b8] ;  /* 0x00016e00ff0c7b82 */ /* 0x000e220000000a00 */
[----:B------:R-:W-:-:S07]  /*2eb0*/  ULDC.64 UR4, c[0x0][0x5c0] ;  /* 0x0001700000047ab9 */ /* 0x000fce0000000a00 */
[----:B------:R-:W1:Y:S08]  /*2ec0*/  LDC.64 R20, c[0x0][0x5b0] ;  /* 0x00016c00ff147b82 */ /* 0x000e700000000a00 */
[----:B------:R-:W2:Y:S01]  /*2ed0*/  LDC.64 R8, c[0x0][0x5a8] ;  /* 0x00016a00ff087b82 */ /* 0x000ea20000000a00 */
[-C--:B0-----:R-:W-:Y:S02]  /*2ee0*/  IMAD R10, R15, R12.reuse, RZ ;  /* 0x0000000c0f0a7224 */ /* 0x081fe400078e02ff */
[----:B------:R-:W-:-:S04]  /*2ef0*/  IMAD.WIDE.U32 R152, R17, R12, R4 ;  /* 0x0000000c11987225 */ /* 0x000fc800078e0004 */
[----:B------:R-:W-:Y:S01]  /*2f00*/  IMAD R13, R17, R13, R10 ;  /* 0x0000000d110d7224 */ /* 0x000fe200078e020a */
[----:B------:R-:W-:Y:S01]  /*2f10*/  MOV R14, R152 ;  /* 0x00000098000e7202 */ /* 0x000fe20000000f00 */
[-C--:B-1----:R-:W-:Y:S02]  /*2f20*/  IMAD R10, R7, R20.reuse, RZ ;  /* 0x00000014070a7224 */ /* 0x082fe400078e02ff */
[----:B------:R-:W-:Y:S02]  /*2f30*/  IMAD.IADD R15, R153, 0x1, R13 ;  /* 0x00000001990f7824 */ /* 0x000fe400078e020d */
[C---:B------:R-:W-:Y:S02]  /*2f40*/  IMAD R165, R159.reuse, R21, R10 ;  /* 0x000000159fa57224 */ /* 0x040fe400078e020a */
[----:B------:R-:W-:-:S04]  /*2f50*/  IMAD.WIDE.U32 R10, R159, R20, R14 ;  /* 0x000000149f0a7225 */ /* 0x000fc800078e000e */
[----:B------:R-:W-:Y:S01]  /*2f60*/  IMAD.IADD R11, R11, 0x1, R165 ;  /* 0x000000010b0b7824 */ /* 0x000fe200078e02a5 */
[----:B--2---:R-:W-:-:S04]  /*2f70*/  LEA R156, P1, R10, R8, 0x2 ;  /* 0x000000080a9c7211 */ /* 0x004fc800078210ff */
[----:B------:R-:W-:-:S05]  /*2f80*/  LEA.HI.X R157, R10, R9, R11, 0x2, P1 ;  /* 0x000000090a9d7211 */ /* 0x000fca00008f140b */
[----:B------:R0:W2:Y:S01]  /*2f90*/  @P3 LDG.E.LTC128B R163, desc[UR36][R156.64] ;  /* 0x000000249ca33981 */ /* 0x0000a2000c1e1920 */
[----:B------:R-:W-:Y:S01]  /*2fa0*/  IMAD.WIDE.U32 R154, R159, R20, R4 ;  /* 0x000000149f9a7225 */ /* 0x000fe200078e0004 */
[----:B------:R-:W-:Y:S01]  /*2fb0*/  LEA R10, P1, R162, UR4, 0x2 ;  /* 0x00000004a20a7c11 */ /* 0x000fe2000f8210ff */
[----:B------:R-:W-:Y:S01]  /*2fc0*/  BSSY B1, `(.L_x_41) ;  /* 0x0000016000017945 */ /* 0x000fe20003800000 */
[----:B------:R-:W-:Y:S01]  /*2fd0*/  ISETP.GT.AND P5, PT, R0, 0x1, P0 ;  /* 0x000000010000780c */ /* 0x000fe200007a4270 */
[----:B------:R-:W-:Y:S01]  /*2fe0*/  IMAD.IADD R155, R165, 0x1, R155 ;  /* 0x00000001a59b7824 */ /* 0x000fe200078e029b */
[----:B------:R-:W-:Y:S01]  /*2ff0*/  LEA.HI.X R11, R162, UR5, R167, 0x2, P1 ;  /* 0x00000005a20b7c11 */ /* 0x000fe200088f14a7 */
[----:B------:R-:W-:Y:S01]  /*3000*/  IMAD.WIDE.U32 R160, R17, R12, R154 ;  /* 0x0000000c11a07225 */ /* 0x000fe200078e009a */
[----:B------:R-:W-:-:S03]  /*3010*/  SHF.L.U64.HI R155, R20, 0x3, R21 ;  /* 0x00000003149b7819 */ /* 0x000fc60000010215 */
[----:B------:R-:W-:Y:S01]  /*3020*/  IMAD.SHL.U32 R154, R20, 0x8, RZ ;  /* 0x00000008149a7824 */ /* 0x000fe200078e00ff */
[----:B------:R-:W-:Y:S02]  /*3030*/  IADD3 R158, R13, R161, RZ ;  /* 0x000000a10d9e7210 */ /* 0x000fe40007ffe0ff */
[----:B0-----:R-:W-:Y:S01]  /*3040*/  LEA R156, P1, R160, R8, 0x2 ;  /* 0x00000008a09c7211 */ /* 0x001fe200078210ff */
[----:B------:R-:W-:-:S04]  /*3050*/  IMAD.WIDE.U32 R170, R159, R20, R154 ;  /* 0x000000149faa7225 */ /* 0x000fc800078e009a */
[----:B------:R-:W-:Y:S02]  /*3060*/  IMAD.IADD R165, R165, 0x1, R171 ;  /* 0x00000001a5a57824 */ /* 0x000fe400078e02ab */
[----:B--2---:R-:W-:-:S04]  /*3070*/  FMUL R157, R163, R22 ;  /* 0x00000016a39d7220 */ /* 0x004fc80000400000 */
[----:B------:R-:W-:Y:S01]  /*3080*/  FFMA R161, R88, R23, R157 ;  /* 0x0000001758a17223 */ /* 0x000fe2000000009d */
[----:B------:R-:W-:Y:S02]  /*3090*/  LEA.HI.X R157, R160, R9, R158, 0x2, P1 ;  /* 0x00000009a09d7211 */ /* 0x000fe400008f149e */
[----:B------:R-:W-:Y:S02]  /*30a0*/  IADD3 R158, P4, R152, R170, RZ ;  /* 0x000000aa989e7210 */ /* 0x000fe40007f9e0ff */
[----:B------:R-:W-:Y:S01]  /*30b0*/  ISETP.GT.AND P1, PT, R16, 0x8, PT ;  /* 0x000000081000780c */ /* 0x000fe20003f24270 */
[----:B------:R0:W-:Y:S01]  /*30c0*/  @P3 STG.E desc[UR36][R10.64], R161 ;  /* 0x000000a10a003986 */ /* 0x0001e2000c101924 */
[----:B------:R-:W-:Y:S01]  /*30d0*/  LEA R166, P3, R158, R8, 0x2 ;  /* 0x000000089ea67211 */ /* 0x000fe200078610ff */
[----:B------:R-:W-:Y:S01]  /*30e0*/  IMAD.X R160, R165, 0x1, R15, P4 ;  /* 0x00000001a5a07824 */ /* 0x000fe200020e060f */
[----:B------:R-:W-:Y:S01]  /*30f0*/  ISETP.GT.AND P2, PT, R0, RZ, P1 ;  /* 0x000000ff0000720c */ /* 0x000fe20000f44270 */
[----:B------:R-:W-:-:S12]  /*3100*/  @!P5 BRA `(.L_x_42) ;  /* 0x000000000004d947 */ /* 0x000fd80003800000 */
[----:B------:R1:W5:Y:S02]  /*3110*/  LDG.E.LTC128B R163, desc[UR36][R156.64+0x4] ;  /* 0x000004249ca37981 */ /* 0x000364000c1e1920 */
.L_x_42:
[----:B------:R-:W-:Y:S05]  /*3120*/  BSYNC B1 ;  /* 0x0000000000017941 */ /* 0x000fea0003800000 */
.L_x_41:
[----:B-----5:R-:W-:Y:S01]  /*3130*/  FMUL R88, R163, R22 ;  /* 0x00000016a3587220 */ /* 0x020fe20000400000 */
[----:B------:R-:W-:Y:S01]  /*3140*/  IMAD.MOV.U32 R173, RZ, RZ, R163 ;  /* 0x000000ffffad7224 */ /* 0x000fe200078e00a3 */
[----:B------:R-:W-:Y:S02]  /*3150*/  LEA.HI.X R167, R158, R9, R160, 0x2, P3 ;  /* 0x000000099ea77211 */ /* 0x000fe400018f14a0 */
[----:B------:R-:W-:-:S05]  /*3160*/  FFMA R175, R89, R23, R88 ;  /* 0x0000001759af7223 */ /* 0x000fca0000000058 */
[----:B------:R2:W-:Y:S04]  /*3170*/  @P5 STG.E desc[UR36][R10.64+0x4], R175 ;  /* 0x000004af0a005986 */ /* 0x0005e8000c101924 */
[----:B------:R-:W3:Y:S01]  /*3180*/  @P2 LDG.E.LTC128B R173, desc[UR36][R166.64] ;  /* 0x00000024a6ad2981 */ /* 0x000ee2000c1e1920 */
[----:B0-----:R-:W-:Y:S01]  /*3190*/  IMAD.SHL.U32 R161, R2, 0x20, RZ ;  /* 0x0000002002a17824 */ /* 0x001fe200078e00ff */
[----:B------:R-:W-:Y:S01]  /*31a0*/  IADD3 R170, P3, R4, R170, RZ ;  /* 0x000000aa04aa7210 */ /* 0x000fe20007f7e0ff */
[----:B------:R-:W-:Y:S01]  /*31b0*/  BSSY B1, `(.L_x_43) ;  /* 0x000000f000017945 */ /* 0x000fe20003800000 */
[----:B------:R-:W-:Y:S02]  /*31c0*/  SHF.L.U64.HI R163, R2, 0x5, R3 ;  /* 0x0000000502a37819 */ /* 0x000fe40000010203 */
[----:B------:R-:W-:-:S02]  /*31d0*/  IADD3 R164, P4, R161, R10, RZ ;  /* 0x0000000aa1a47210 */ /* 0x000fc40007f9e0ff */
[----:B------:R-:W-:Y:S02]  /*31e0*/  IADD3.X R171, R5, R165, RZ, P3, !PT ;  /* 0x000000a505ab7210 */ /* 0x000fe40001ffe4ff */
[----:B------:R-:W-:Y:S01]  /*31f0*/  ISETP.GT.AND P3, PT, R0, 0x1, P1 ;  /* 0x000000010000780c */ /* 0x000fe20000f64270 */
[----:B------:R-:W-:Y:S02]  /*3200*/  IMAD.X R165, R163, 0x1, R11, P4 ;  /* 0x00000001a3a57824 */ /* 0x000fe400020e060b */
[----:B------:R-:W-:-:S04]  /*3210*/  IMAD.WIDE.U32 R170, R17, R12, R170 ;  /* 0x0000000c11aa7225 */ /* 0x000fc800078e00aa */
[----:B------:R-:W-:Y:S01]  /*3220*/  IMAD.IADD R89, R13, 0x1, R171 ;  /* 0x000000010d597824 */ /* 0x000fe200078e02ab */
[----:B------:R-:W-:-:S04]  /*3230*/  LEA R88, P5, R170, R8, 0x2 ;  /* 0x00000008aa587211 */ /* 0x000fc800078a10ff */
[----:B------:R-:W-:Y:S01]  /*3240*/  LEA.HI.X R89, R170, R9, R89, 0x2, P5 ;  /* 0x00000009aa597211 */ /* 0x000fe200028f1459 */
[----:B---3--:R-:W-:-:S04]  /*3250*/  FMUL R169, R173, R22 ;  /* 0x00000016ada97220 */ /* 0x008fc80000400000 */
[----:B------:R-:W-:-:S05]  /*3260*/  FFMA R169, R90, R23, R169 ;  /* 0x000000175aa97223 */ /* 0x000fca00000000a9 */
[----:B------:R2:W-:Y:S01]  /*3270*/  @P2 STG.E desc[UR36][R164.64], R169 ;  /* 0x000000a9a4002986 */ /* 0x0005e2000c101924 */
[----:B------:R-:W-:Y:S05]  /*3280*/  @!P3 BRA `(.L_x_44) ;  /* 0x000000000004b947 */ /* 0x000fea0003800000 */
[----:B------:R0:W5:Y:S02]  /*3290*/  LDG.E.LTC128B R173, desc[UR36][R88.64+0x4] ;  /* 0x0000042458ad7981 */ /* 0x000164000c1e1920 */
.L_x_44:
[----:B------:R-:W-:Y:S05]  /*32a0*/  BSYNC B1 ;  /* 0x0000000000017941 */ /* 0x000fea0003800000 */
.L_x_43:
[----:B-----5:R-:W-:Y:S01]  /*32b0*/  FMUL R90, R173, R22 ;  /* 0x00000016ad5a7220 */ /* 0x020fe20000400000 */
[----:B------:R-:W-:Y:S01]  /*32c0*/  ISETP.GT.AND P2, PT, R0, 0x8, P0 ;  /* 0x000000080000780c */ /* 0x000fe20000744270 */
[----:B------:R-:W-:Y:S02]  /*32d0*/  BSSY B1, `(.L_x_45) ;  /* 0x0000007000017945 */ /* 0x000fe40003800000 */
[----:B------:R-:W-:Y:S01]  /*32e0*/  FFMA R167, R91, R23, R90 ;  /* 0x000000175ba77223 */ /* 0x000fe2000000005a */
[----:B------:R-:W-:Y:S01]  /*32f0*/  @P3 MOV R90, R164 ;  /* 0x000000a4005a3202 */ /* 0x000fe20000000f00 */
[----:B------:R-:W-:-:S05]  /*3300*/  @P3 IMAD.MOV.U32 R91, RZ, RZ, R165 ;  /* 0x000000ffff5b3224 */ /* 0x000fca00078e00a5 */
[----:B------:R3:W-:Y:S03]  /*3310*/  @P3 STG.E desc[UR36][R90.64+0x4], R167 ;  /* 0x000004a75a003986 */ /* 0x0007e6000c101924 */
[----:B------:R-:W-:Y:S05]  /*3320*/  @!P2 BRA `(.L_x_46) ;  /* 0x000000000004a947 */ /* 0x000fea0003800000 */
[----:B------:R4:W5:Y:S02]  /*3330*/  LDG.E.LTC128B R173, desc[UR36][R156.64+0x20] ;  /* 0x000020249cad7981 */ /* 0x000964000c1e1920 */
.L_x_46:
[----:B------:R-:W-:Y:S05]  /*3340*/  BSYNC B1 ;  /* 0x0000000000017941 */ /* 0x000fea0003800000 */
.L_x_45:
[----:B---3-5:R-:W-:Y:S01]  /*3350*/  FMUL R91, R173, R22 ;  /* 0x00000016ad5b7220 */ /* 0x028fe20000400000 */
[----:B------:R-:W-:Y:S01]  /*3360*/  ISETP.GT.AND P3, PT, R0, 0x9, P0 ;  /* 0x000000090000780c */ /* 0x000fe20000764270 */
[----:B------:R-:W-:Y:S02]  /*3370*/  BSSY B1, `(.L_x_47) ;  /* 0x0000005000017945 */ /* 0x000fe40003800000 */
[----:B------:R-:W-:-:S05]  /*3380*/  FFMA R91, R92, R23, R91 ;  /* 0x000000175c5b7223 */ /* 0x000fca000000005b */
[----:B------:R3:W-:Y:S05]  /*3390*/  @P2 STG.E desc[UR36][R10.64+0x20], R91 ;  /* 0x0000205b0a002986 */ /* 0x0007ea000c101924 */
[----:B------:R-:W-:Y:S05]  /*33a0*/  @!P3 BRA `(.L_x_48) ;  /* 0x000000000004b947 */ /* 0x000fea0003800000 */
[----:B------:R0:W5:Y:S02]  /*33b0*/  LDG.E.LTC128B R173, desc[UR36][R156.64+0x24] ;  /* 0x000024249cad7981 */ /* 0x000164000c1e1920 */
.L_x_48:
[----:B------:R-:W-:Y:S05]  /*33c0*/  BSYNC B1 ;  /* 0x0000000000017941 */ /* 0x000fea0003800000 */
.L_x_47:
[----:B-----5:R-:W-:Y:S01]  /*33d0*/  FMUL R90, R173, R22 ;  /* 0x00000016ad5a7220 */ /* 0x020fe20000400000 */
[----:B------:R-:W-:Y:S01]  /*33e0*/  ISETP.GT.AND P2, PT, R0, 0x8, P1 ;  /* 0x000000080000780c */ /* 0x000fe20000f44270 */
[----:B------:R-:W-:Y:S02]  /*33f0*/  BSSY B1, `(.L_x_49) ;  /* 0x0000005000017945 */ /* 0x000fe40003800000 */
[----:B------:R-:W-:-:S05]  /*3400*/  FFMA R93, R93, R23, R90 ;  /* 0x000000175d5d7223 */ /* 0x000fca000000005a */
[----:B------:R0:W-:Y:S05]  /*3410*/  @P3 STG.E desc[UR36][R10.64+0x24], R93 ;  /* 0x0000245d0a003986 */ /* 0x0001ea000c101924 */
[----:B------:R-:W-:Y:S05]  /*3420*/  @!P2 BRA `(.L_x_50) ;  /* 0x000000000004a947 */ /* 0x000fea0003800000 */
[----:B------:R0:W5:Y:S02]  /*3430*/  LDG.E.LTC128B R173, desc[UR36][R88.64+0x20] ;  /* 0x0000202458ad7981 */ /* 0x000164000c1e1920 */
.L_x_50:
[----:B------:R-:W-:Y:S05]  /*3440*/  BSYNC B1 ;  /* 0x0000000000017941 */ /* 0x000fea0003800000 */
.L_x_49:
[----:B---3-5:R-:W-:Y:S01]  /*3450*/  FMUL R91, R173, R22 ;  /* 0x00000016ad5b7220 */ /* 0x028fe20000400000 */
[----:B------:R-:W-:Y:S01]  /*3460*/  @P2 IMAD.MOV.U32 R90, RZ, RZ, R164 ;  /* 0x000000ffff5a2224 */ /* 0x000fe200078e00a4 */
[----:B------:R-:W-:Y:S01]  /*3470*/  ISETP.GT.AND P3, PT, R0, 0x9, P1 ;  /* 0x000000090000780c */ /* 0x000fe20000f64270 */
[----:B------:R-:W-:Y:S01]  /*3480*/  BSSY B1, `(.L_x_51) ;  /* 0x0000006000017945 */ /* 0x000fe20003800000 */
[----:B0-----:R-:W-:Y:S01]  /*3490*/  FFMA R93, R94, R23, R91 ;  /* 0x000000175e5d7223 */ /* 0x001fe2000000005b */
[----:B------:R-:W-:-:S05]  /*34a0*/  @P2 IMAD.MOV.U32 R91, RZ, RZ, R165 ;  /* 0x000000ffff5b2224 */ /* 0x000fca00078e00a5 */
[----:B------:R0:W-:Y:S05]  /*34b0*/  @P2 STG.E desc[UR36][R90.64+0x20], R93 ;  /* 0x0000205d5a002986 */ /* 0x0001ea000c101924 */
[----:B------:R-:W-:Y:S05]  /*34c0*/  @!P3 BRA `(.L_x_52) ;  /* 0x000000000004b947 */ /* 0x000fea0003800000 */
[----:B------:R3:W5:Y:S02]  /*34d0*/  LDG.E.LTC128B R173, desc[UR36][R88.64+0x24] ;  /* 0x0000242458ad7981 */ /* 0x000764000c1e1920 */
.L_x_52:
[----:B------:R-:W-:Y:S05]  /*34e0*/  BSYNC B1 ;  /* 0x0000000000017941 */ /* 0x000fea0003800000 */
.L_x_51:
[----:B0----5:R-:W-:Y:S01]  /*34f0*/  FMUL R90, R173, R22 ;  /* 0x00000016ad5a7220 */ /* 0x021fe20000400000 */
[----:B------:R-:W-:Y:S01]  /*3500*/  @P3 IMAD.MOV.U32 R91, RZ, RZ, R165 ;  /* 0x000000ffff5b3224 */ /* 0x000fe200078e00a5 */
[----:B------:R-:W-:Y:S01]  /*3510*/  ISETP.GT.AND P2, PT, R0, 0x10, P0 ;  /* 0x000000100000780c */ /* 0x000fe20000744270 */
[----:B------:R-:W-:Y:S01]  /*3520*/  BSSY B1, `(.L_x_53) ;  /* 0x0000006000017945 */ /* 0x000fe20003800000 */
[----:B------:R-:W-:Y:S01]  /*3530*/  FFMA R95, R95, R23, R90 ;  /* 0x000000175f5f7223 */ /* 0x000fe2000000005a */
[----:B------:R-:W-:-:S05]  /*3540*/  @P3 MOV R90, R164 ;  /* 0x000000a4005a3202 */ /* 0x000fca0000000f00 */
[----:B------:R0:W-:Y:S05]  /*3550*/  @P3 STG.E desc[UR36][R90.64+0x24], R95 ;  /* 0x0000245f5a003986 */ /* 0x0001ea000c101924 */
[----:B------:R-:W-:Y:S05]  /*3560*/  @!P2 BRA `(.L_x_54) ;  /* 0x000000000004a947 */ /* 0x000fea0003800000 */
[----:B------:R0:W5:Y:S02]  /*3570*/  LDG.E.LTC128B R173, desc[UR36][R156.64+0x40] ;  /* 0x000040249cad7981 */ /* 0x000164000c1e1920 */
.L_x_54:
[----:B------:R-:W-:Y:S05]  /*3580*/  BSYNC B1 ;  /* 0x0000000000017941 */ /* 0x000fea0003800000 */
.L_x_53:
[----:B0----5:R-:W-:Y:S01]  /*3590*/  FMUL R91, R173, R22 ;  /* 0x00000016ad5b7220 */ /* 0x021fe20000400000 */
[----:B------:R-:W-:Y:S01]  /*35a0*/  ISETP.GT.AND P3, PT, R0, 0x11, P0 ;  /* 0x000000110000780c */ /* 0x000fe20000764270 */
[----:B------:R-:W-:Y:S02]  /*35b0*/  BSSY B1, `(.L_x_55) ;  /* 0x0000005000017945 */ /* 0x000fe40003800000 */
[----:B------:R-:W-:-:S05]  /*35c0*/  FFMA R91, R96, R23, R91 ;  /* 0x00000017605b7223 */ /* 0x000fca000000005b */
[----:B------:R0:W-:Y:S05]  /*35d0*/  @P2 STG.E desc[UR36][R10.64+0x40], R91 ;  /* 0x0000405b0a002986 */ /* 0x0001ea000c101924 */
[----:B------:R-:W-:Y:S05]  /*35e0*/  @!P3 BRA `(.L_x_56) ;  /* 0x000000000004b947 */ /* 0x000fea0003800000 */
[----:B------:R0:W5:Y:S02]  /*35f0*/  LDG.E.LTC128B R173, desc[UR36][R156.64+0x44] ;  /* 0x000044249cad7981 */ /* 0x000164000c1e1920 */
.L_x_56:
[----:B------:R-:W-:Y:S05]  /*3600*/  BSYNC B1 ;  /* 0x0000000000017941 */ /* 0x000fea0003800000 */
.L_x_55:
[----:B-----5:R-:W-:Y:S01]  /*3610*/  FMUL R90, R173, R22 ;  /* 0x00000016ad5a7220 */ /* 0x020fe20000400000 */
[----:B------:R-:W-:Y:S01]  /*3620*/  ISETP.GT.AND P2, PT, R0, 0x10, P1 ;  /* 0x000000100000780c */ /* 0x000fe20000f44270 */
[----:B------:R-:W-:Y:S02]  /*3630*/  BSSY B1, `(.L_x_57) ;  /* 0x0000005000017945 */ /* 0x000fe40003800000 */
[----:B------:R-:W-:-:S05]  /*3640*/  FFMA R97, R97, R23, R90 ;  /* 0x0000001761617223 */ /* 0x000fca000000005a */
[----:B------:R0:W-:Y:S05]  /*3650*/  @P3 STG.E desc[UR36][R10.64+0x44], R97 ;  /* 0x000044610a003986 */ /* 0x0001ea000c101924 */
[----:B------:R-:W-:Y:S05]  /*3660*/  @!P2 BRA `(.L_x_58) ;  /* 0x000000000004a947 */ /* 0x000fea0003800000 */
[----:B------:R0:W5:Y:S02]  /*3670*/  LDG.E.LTC128B R173, desc[UR36][R88.64+0x40] ;  /* 0x0000402458ad7981 */ /* 0x000164000c1e1920 */
.L_x_58:
[----:B------:R-:W-:Y:S05]  /*3680*/  BSYNC B1 ;  /* 0x0000000000017941 */ /* 0x000fea0003800000 */
.L_x_57:
[----:B0----5:R-:W-:Y:S01]  /*3690*/  FMUL R91, R173, R22 ;  /* 0x00000016ad5b7220 */ /* 0x021fe20000400000 */
[----:B------:R-:W-:Y:S01]  /*36a0*/  @P2 IMAD.MOV.U32 R90, RZ, RZ, R164 ;  /* 0x000000ffff5a2224 */ /* 0x000fe200078e00a4 */
[----:B------:R-:W-:Y:S01]  /*36b0*/  ISETP.GT.AND P3, PT, R0, 0x11, P1 ;  /* 0x000000110000780c */ /* 0x000fe20000f64270 */
[----:B------:R-:W-:Y:S01]  /*36c0*/  BSSY B1, `(.L_x_59) ;  /* 0x0000006000017945 */ /* 0x000fe20003800000 */
[----:B------:R-:W-:Y:S01]  /*36d0*/  FFMA R93, R98, R23, R91 ;  /* 0x00000017625d7223 */ /* 0x000fe2000000005b */
[----:B------:R-:W-:-:S05]  /*36e0*/  @P2 IMAD.MOV.U32 R91, RZ, RZ, R165 ;  /* 0x000000ffff5b2224 */ /* 0x000fca00078e00a5 */
[----:B------:R0:W-:Y:S05]  /*36f0*/  @P2 STG.E desc[UR36][R90.64+0x40], R93 ;  /* 0x0000405d5a002986 */ /* 0x0001ea000c101924 */
[----:B------:R-:W-:Y:S05]  /*3700*/  @!P3 BRA `(.L_x_60) ;  /* 0x000000000004b947 */ /* 0x000fea0003800000 */
[----:B------:R0:W5:Y:S02]  /*3710*/  LDG.E.LTC128B R173, desc[UR36][R88.64+0x44] ;  /* 0x0000442458ad7981 */ /* 0x000164000c1e1920 */
.L_x_60:
[----:B------:R-:W-:Y:S05]  /*3720*/  BSYNC B1 ;  /* 0x0000000000017941 */ /* 0x000fea0003800000 */
.L_x_59:
        /* <DEDUP_REMOVED lines=9> */
.L_x_62:
[----:B------:R-:W-:Y:S05]  /*37c0*/  BSYNC B1 ;  /* 0x0000000000017941 */ /* 0x000fea0003800000 */
.L_x_61:
[----:B0----5:R-:W-:Y:S01]  /*37d0*/  FMUL R91, R173, R22 ;  /* 0x00000016ad5b7220 */ /* 0x021fe20000400000 */
[----:B------:R-:W-:Y:S01]  /*37e0*/  ISETP.GT.AND P3, PT, R0, 0x19, P0 ;  /* 0x000000190000780c */ /* 0x000fe20000764270 */
[----:B------:R-:W-:Y:S02]  /*37f0*/  BSSY B1, `(.L_x_63) ;  /* 0x0000005000017945 */ /* 0x000fe40003800000 */
[----:B------:R-:W-:-:S05]  /*3800*/  FFMA R91, R100, R23, R91 ;  /* 0x00000017645b7223 */ /* 0x000fca000000005b */
[----:B------:R0:W-:Y:S05]  /*3810*/  @P2 STG.E desc[UR36][R10.64+0x60], R91 ;  /* 0x0000605b0a002986 */ /* 0x0001ea000c101924 */
[----:B------:R-:W-:Y:S05]  /*3820*/  @!P3 BRA `(.L_x_64) ;  /* 0x000000000004b947 */ /* 0x000fea0003800000 */
[----:B------:R0:W5:Y:S02]  /*3830*/  LDG.E.LTC128B R173, desc[UR36][R156.64+0x64] ;  /* 0x000064249cad7981 */ /* 0x000164000c1e1920 */
.L_x_64:
[----:B------:R-:W-:Y:S05]  /*3840*/  BSYNC B1 ;  /* 0x0000000000017941 */ /* 0x000fea0003800000 */
.L_x_63:
[----:B-----5:R-:W-:Y:S01]  /*3850*/  FMUL R90, R173, R22 ;  /* 0x00000016ad5a7220 */ /* 0x020fe20000400000 */
[----:B------:R-:W-:Y:S01]  /*3860*/  ISETP.GT.AND P2, PT, R0, 0x18, P1 ;  /* 0x000000180000780c */ /* 0x000fe20000f44270 */
[----:B------:R-:W-:Y:S02]  /*3870*/  BSSY B1, `(.L_x_65) ;  /* 0x0000005000017945 */ /* 0x000fe40003800000 */
[----:B------:R-:W-:-:S05]  /*3880*/  FFMA R101, R101, R23, R90 ;  /* 0x0000001765657223 */ /* 0x000fca000000005a */
[----:B------:R0:W-:Y:S05]  /*3890*/  @P3 STG.E desc[UR36][R10.64+0x64], R101 ;  /* 0x000064650a003986 */ /* 0x0001ea000c101924 */
[----:B------:R-:W-:Y:S05]  /*38a0*/  @!P2 BRA `(.L_x_66) ;  /* 0x000000000004a947 */ /* 0x000fea0003800000 */
[----:B------:R0:W5:Y:S02]  /*38b0*/  LDG.E.LTC128B R173, desc[UR36][R88.64+0x60] ;  /* 0x0000602458ad7981 */ /* 0x000164000c1e1920 */
.L_x_66:
[----:B------:R-:W-:Y:S05]  /*38c0*/  BSYNC B1 ;  /* 0x0000000000017941 */ /* 0x000fea0003800000 */
.L_x_65:
        /* <DEDUP_REMOVED lines=9> */
.L_x_68:
[----:B------:R-:W-:Y:S05]  /*3960*/  BSYNC B1 ;  /* 0x0000000000017941 */ /* 0x000fea0003800000 */
.L_x_67:
        /* <DEDUP_REMOVED lines=9> */
.L_x_70:
[----:B------:R-:W-:Y:S05]  /*3a00*/  BSYNC B1 ;  /* 0x0000000000017941 */ /* 0x000fea0003800000 */
.L_x_69:
[----:B0----5:R-:W-:Y:S01]  /*3a10*/  FMUL R91, R173, R22 ;  /* 0x00000016ad5b7220 */ /* 0x021fe20000400000 */
[----:B------:R-:W-:Y:S01]  /*3a20*/  ISETP.GT.AND P3, PT, R0, 0x21, P0 ;  /* 0x000000210000780c */ /* 0x000fe20000764270 */
[----:B------:R-:W-:Y:S02]  /*3a30*/  BSSY B1, `(.L_x_71) ;  /* 0x0000005000017945 */ /* 0x000fe40003800000 */
[----:B------:R-:W-:-:S05]  /*3a40*/  FFMA R91, R104, R23, R91 ;  /* 0x00000017685b7223 */ /* 0x000fca000000005b */
[----:B------:R0:W-:Y:S05]  /*3a50*/  @P2 STG.E desc[UR36][R10.64+0x80], R91 ;  /* 0x0000805b0a002986 */ /* 0x0001ea000c101924 */
[----:B------:R-:W-:Y:S05]  /*3a60*/  @!P3 BRA `(.L_x_72) ;  /* 0x000000000004b947 */ /* 0x000fea0003800000 */
[----:B------:R0:W5:Y:S02]  /*3a70*/  LDG.E.LTC128B R173, desc[UR36][R156.64+0x84] ;  /* 0x000084249cad7981 */ /* 0x000164000c1e1920 */
.L_x_72:
[----:B------:R-:W-:Y:S05]  /*3a80*/  BSYNC B1 ;  /* 0x0000000000017941 */ /* 0x000fea0003800000 */
.L_x_71:
[----:B-----5:R-:W-:Y:S01]  /*3a90*/  FMUL R90, R173, R22 ;  /* 0x00000016ad5a7220 */ /* 0x020fe20000400000 */
[----:B------:R-:W-:Y:S01]  /*3aa0*/  ISETP.GT.AND P2, PT, R0, 0x20, P1 ;  /* 0x000000200000780c */ /* 0x000fe20000f44270 */
[----:B------:R-:W-:Y:S02]  /*3ab0*/  BSSY B1, `(.L_x_73) ;  /* 0x0000005000017945 */ /* 0x000fe40003800000 */
[----:B------:R-:W-:-:S05]  /*3ac0*/  FFMA R105, R105, R23, R90 ;  /* 0x0000001769697223 */ /* 0x000fca000000005a */
[----:B------:R0:W-:Y:S05]  /*3ad0*/  @P3 STG.E desc[UR36][R10.64+0x84], R105 ;  /* 0x000084690a003986 */ /* 0x0001ea000c101924 */
[----:B------:R-:W-:Y:S05]  /*3ae0*/  @!P2 BRA `(.L_x_74) ;  /* 0x000000000004a947 */ /* 0x000fea0003800000 */
[----:B------:R0:W5:Y:S02]  /*3af0*/  LDG.E.LTC128B R173, desc[UR36][R88.64+0x80] ;  /* 0x0000802458ad7981 */ /* 0x000164000c1e1920 */
.L_x_74:
[----:B------:R-:W-:Y:S05]  /*3b00*/  BSYNC B1 ;  /* 0x0000000000017941 */ /* 0x000fea0003800000 */
.L_x_73:
        /* <DEDUP_REMOVED lines=9> */
.L_x_76:
[----:B------:R-:W-:Y:S05]  /*3ba0*/  BSYNC B1 ;  /* 0x0000000000017941 */ /* 0x000fea0003800000 */
.L_x_75:
        /* <DEDUP_REMOVED lines=9> */
.L_x_78:
[----:B------:R-:W-:Y:S05]  /*3c40*/  BSYNC B1 ;  /* 0x0000000000017941 */ /* 0x000fea0003800000 */
.L_x_77:
[----:B0----5:R-:W-:Y:S01]  /*3c50*/  FMUL R91, R173, R22 ;  /* 0x00000016ad5b7220 */ /* 0x021fe20000400000 */
[----:B------:R-:W-:Y:S01]  /*3c60*/  ISETP.GT.AND P3, PT, R0, 0x29, P0 ;  /* 0x000000290000780c */ /* 0x000fe20000764270 */
[----:B------:R-:W-:Y:S02]  /*3c70*/  BSSY B1, `(.L_x_79) ;  /* 0x0000005000017945 */ /* 0x000fe40003800000 */
[----:B------:R-:W-:-:S05]  /*3c80*/  FFMA R91, R108, R23, R91 ;  /* 0x000000176c5b7223 */ /* 0x000fca000000005b */
[----:B------:R0:W-:Y:S05]  /*3c90*/  @P2 STG.E desc[UR36][R10.64+0xa0], R91 ;  /* 0x0000a05b0a002986 */ /* 0x0001ea000c101924 */
[----:B------:R-:W-:Y:S05]  /*3ca0*/  @!P3 BRA `(.L_x_80) ;  /* 0x000000000004b947 */ /* 0x000fea0003800000 */
[----:B------:R0:W5:Y:S02]  /*3cb0*/  LDG.E.LTC128B R173, desc[UR36][R156.64+0xa4] ;  /* 0x0000a4249cad7981 */ /* 0x000164000c1e1920 */
.L_x_80:
[----:B------:R-:W-:Y:S05]  /*3cc0*/  BSYNC B1 ;  /* 0x0000000000017941 */ /* 0x000fea0003800000 */
.L_x_79:
[----:B-----5:R-:W-:Y:S01]  /*3cd0*/  FMUL R90, R173, R22 ;  /* 0x00000016ad5a7220 */ /* 0x020fe20000400000 */
[----:B------:R-:W-:Y:S01]  /*3ce0*/  ISETP.GT.AND P2, PT, R0, 0x28, P1 ;  /* 0x000000280000780c */ /* 0x000fe20000f44270 */
[----:B------:R-:W-:Y:S02]  /*3cf0*/  BSSY B1, `(.L_x_81) ;  /* 0x0000005000017945 */ /* 0x000fe40003800000 */
[----:B------:R-:W-:-:S05]  /*3d00*/  FFMA R109, R109, R23, R90 ;  /* 0x000000176d6d7223 */ /* 0x000fca000000005a */
[----:B------:R0:W-:Y:S05]  /*3d10*/  @P3 STG.E desc[UR36][R10.64+0xa4], R109 ;  /* 0x0000a46d0a003986 */ /* 0x0001ea000c101924 */
[----:B------:R-:W-:Y:S05]  /*3d20*/  @!P2 BRA `(.L_x_82) ;  /* 0x000000000004a947 */ /* 0x000fea0003800000 */
[----:B------:R0:W5:Y:S02]  /*3d30*/  LDG.E.LTC128B R173, desc[UR36][R88.64+0xa0] ;  /* 0x0000a02458ad7981 */ /* 0x000164000c1e1920 */
.L_x_82:
[----:B------:R-:W-:Y:S05]  /*3d40*/  BSYNC B1 ;  /* 0x0000000000017941 */ /* 0x000fea0003800000 */
.L_x_81:
        /* <DEDUP_REMOVED lines=9> */
.L_x_84:
[----:B------:R-:W-:Y:S05]  /*3de0*/  BSYNC B1 ;  /* 0x0000000000017941 */ /* 0x000fea0003800000 */
.L_x_83:
        /* <DEDUP_REMOVED lines=9> */
.L_x_86:
[----:B------:R-:W-:Y:S05]  /*3e80*/  BSYNC B1 ;  /* 0x0000000000017941 */ /* 0x000fea0003800000 */
.L_x_85:
[----:B0----5:R-:W-:Y:S01]  /*3e90*/  FMUL R91, R173, R22 ;  /* 0x00000016ad5b7220 */ /* 0x021fe20000400000 */
[----:B------:R-:W-:Y:S01]  /*3ea0*/  ISETP.GT.AND P3, PT, R0, 0x31, P0 ;  /* 0x000000310000780c */ /* 0x000fe20000764270 */
[----:B------:R-:W-:Y:S02]  /*3eb0*/  BSSY B1, `(.L_x_87) ;  /* 0x0000005000017945 */ /* 0x000fe40003800000 */
[----:B------:R-:W-:-:S05]  /*3ec0*/  FFMA R91, R112, R23, R91 ;  /* 0x00000017705b7223 */ /* 0x000fca000000005b */
[----:B------:R0:W-:Y:S05]  /*3ed0*/  @P2 STG.E desc[UR36][R10.64+0xc0], R91 ;  /* 0x0000c05b0a002986 */ /* 0x0001ea000c101924 */
[----:B------:R-:W-:Y:S05]  /*3ee0*/  @!P3 BRA `(.L_x_88) ;  /* 0x000000000004b947 */ /* 0x000fea0003800000 */
[----:B------:R0:W5:Y:S02]  /*3ef0*/  LDG.E.LTC128B R173, desc[UR36][R156.64+0xc4] ;  /* 0x0000c4249cad7981 */ /* 0x000164000c1e1920 */
.L_x_88:
[----:B------:R-:W-:Y:S05]  /*3f00*/  BSYNC B1 ;  /* 0x0000000000017941 */ /* 0x000fea0003800000 */
.L_x_87:
[----:B-----5:R-:W-:Y:S01]  /*3f10*/  FMUL R90, R173, R22 ;  /* 0x00000016ad5a7220 */ /* 0x020fe20000400000 */
[----:B------:R-:W-:Y:S01]  /*3f20*/  ISETP.GT.AND P2, PT, R0, 0x30, P1 ;  /* 0x000000300000780c */ /* 0x000fe20000f44270 */
[----:B------:R-:W-:Y:S02]  /*3f30*/  BSSY B1, `(.L_x_89) ;  /* 0x0000005000017945 */ /* 0x000fe40003800000 */
[----:B------:R-:W-:-:S05]  /*3f40*/  FFMA R113, R113, R23, R90 ;  /* 0x0000001771717223 */ /* 0x000fca000000005a */
[----:B------:R0:W-:Y:S05]  /*3f50*/  @P3 STG.E desc[UR36][R10.64+0xc4], R113 ;  /* 0x0000c4710a003986 */ /* 0x0001ea000c101924 */
[----:B------:R-:W-:Y:S05]  /*3f60*/  @!P2 BRA `(.L_x_90) ;  /* 0x000000000004a947 */ /* 0x000fea0003800000 */
[----:B------:R0:W5:Y:S02]  /*3f70*/  LDG.E.LTC128B R173, desc[UR36][R88.64+0xc0] ;  /* 0x0000c02458ad7981 */ /* 0x000164000c1e1920 */
.L_x_90:
[----:B------:R-:W-:Y:S05]  /*3f80*/  BSYNC B1 ;  /* 0x0000000000017941 */ /* 0x000fea0003800000 */
.L_x_89:
        /* <DEDUP_REMOVED lines=9> */
.L_x_92:
[----:B------:R-:W-:Y:S05]  /*4020*/  BSYNC B1 ;  /* 0x0000000000017941 */ /* 0x000fea0003800000 */
.L_x_91:
        /* <DEDUP_REMOVED lines=9> */
.L_x_94:
[----:B------:R-:W-:Y:S05]  /*40c0*/  BSYNC B1 ;  /* 0x0000000000017941 */ /* 0x000fea0003800000 */
.L_x_93:
[----:B0----5:R-:W-:Y:S01]  /*40d0*/  FMUL R91, R173, R22 ;  /* 0x00000016ad5b7220 */ /* 0x021fe20000400000 */
[----:B------:R-:W-:Y:S01]  /*40e0*/  ISETP.GT.AND P3, PT, R0, 0x39, P0 ;  /* 0x000000390000780c */ /* 0x000fe20000764270 */
[----:B------:R-:W-:Y:S02]  /*40f0*/  BSSY B1, `(.L_x_95) ;  /* 0x0000005000017945 */ /* 0x000fe40003800000 */
[----:B------:R-:W-:-:S05]  /*4100*/  FFMA R91, R116, R23, R91 ;  /* 0x00000017745b7223 */ /* 0x000fca000000005b */
[----:B------:R0:W-:Y:S05]  /*4110*/  @P2 STG.E desc[UR36][R10.64+0xe0], R91 ;  /* 0x0000e05b0a002986 */ /* 0x0001ea000c101924 */
[----:B------:R-:W-:Y:S05]  /*4120*/  @!P3 BRA `(.L_x_96) ;  /* 0x000000000004b947 */ /* 0x000fea0003800000 */
[----:B------:R0:W5:Y:S02]  /*4130*/  LDG.E.LTC128B R173, desc[UR36][R156.64+0xe4] ;  /* 0x0000e4249cad7981 */ /* 0x000164000c1e1920 */
.L_x_96:
[----:B------:R-:W-:Y:S05]  /*4140*/  BSYNC B1 ;  /* 0x0000000000017941 */ /* 0x000fea0003800000 */
.L_x_95:
[----:B-----5:R-:W-:Y:S01]  /*4150*/  FMUL R90, R173, R22 ;  /* 0x00000016ad5a7220 */ /* 0x020fe20000400000 */
[----:B------:R-:W-:Y:S01]  /*4160*/  ISETP.GT.AND P2, PT, R0, 0x38, P1 ;  /* 0x000000380000780c */ /* 0x000fe20000f44270 */
[----:B------:R-:W-:Y:S02]  /*4170*/  BSSY B1, `(.L_x_97) ;  /* 0x0000005000017945 */ /* 0x000fe40003800000 */
[----:B------:R-:W-:-:S05]  /*4180*/  FFMA R117, R117, R23, R90 ;  /* 0x0000001775757223 */ /* 0x000fca000000005a */
[----:B------:R0:W-:Y:S05]  /*4190*/  @P3 STG.E desc[UR36][R10.64+0xe4], R117 ;  /* 0x0000e4750a003986 */ /* 0x0001ea000c101924 */
[----:B------:R-:W-:Y:S05]  /*41a0*/  @!P2 BRA `(.L_x_98) ;  /* 0x000000000004a947 */ /* 0x000fea0003800000 */
[----:B------:R0:W5:Y:S02]  /*41b0*/  LDG.E.LTC128B R173, desc[UR36][R88.64+0xe0] ;  /* 0x0000e02458ad7981 */ /* 0x000164000c1e1920 */
.L_x_98:
[----:B------:R-:W-:Y:S05]  /*41c0*/  BSYNC B1 ;  /* 0x0000000000017941 */ /* 0x000fea0003800000 */
.L_x_97:
        /* <DEDUP_REMOVED lines=9> */
.L_x_100:
[----:B------:R-:W-:Y:S05]  /*4260*/  BSYNC B1 ;  /* 0x0000000000017941 */ /* 0x000fea0003800000 */
.L_x_99:
        /* <DEDUP_REMOVED lines=9> */
.L_x_102:
[----:B------:R-:W-:Y:S05]  /*4300*/  BSYNC B1 ;  /* 0x0000000000017941 */ /* 0x000fea0003800000 */
.L_x_101:
[----:B0----5:R-:W-:Y:S01]  /*4310*/  FMUL R91, R173, R22 ;  /* 0x00000016ad5b7220 */ /* 0x021fe20000400000 */
[----:B------:R-:W-:Y:S01]  /*4320*/  ISETP.GT.AND P3, PT, R0, 0x41, P0 ;  /* 0x000000410000780c */ /* 0x000fe20000764270 */
[----:B------:R-:W-:Y:S02]  /*4330*/  BSSY B1, `(.L_x_103) ;  /* 0x0000005000017945 */ /* 0x000fe40003800000 */
[----:B------:R-:W-:-:S05]  /*4340*/  FFMA R91, R120, R23, R91 ;  /* 0x00000017785b7223 */ /* 0x000fca000000005b */
[----:B------:R0:W-:Y:S05]  /*4350*/  @P2 STG.E desc[UR36][R10.64+0x100], R91 ;  /* 0x0001005b0a002986 */ /* 0x0001ea000c101924 */
[----:B------:R-:W-:Y:S05]  /*4360*/  @!P3 BRA `(.L_x_104) ;  /* 0x000000000004b947 */ /* 0x000fea0003800000 */
[----:B------:R0:W5:Y:S02]  /*4370*/  LDG.E.LTC128B R173, desc[UR36][R156.64+0x104] ;  /* 0x000104249cad7981 */ /* 0x000164000c1e1920 */
.L_x_104:
[----:B------:R-:W-:Y:S05]  /*4380*/  BSYNC B1 ;  /* 0x0000000000017941 */ /* 0x000fea0003800000 */
.L_x_103:
[----:B-----5:R-:W-:Y:S01]  /*4390*/  FMUL R90, R173, R22 ;  /* 0x00000016ad5a7220 */ /* 0x020fe20000400000 */
[----:B------:R-:W-:Y:S01]  /*43a0*/  ISETP.GT.AND P2, PT, R0, 0x40, P1 ;  /* 0x000000400000780c */ /* 0x000fe20000f44270 */
[----:B------:R-:W-:Y:S02]  /*43b0*/  BSSY B1, `(.L_x_105) ;  /* 0x0000005000017945 */ /* 0x000fe40003800000 */
[----:B------:R-:W-:-:S05]  /*43c0*/  FFMA R121, R121, R23, R90 ;  /* 0x0000001779797223 */ /* 0x000fca000000005a */
[----:B------:R0:W-:Y:S05]  /*43d0*/  @P3 STG.E desc[UR36][R10.64+0x104], R121 ;  /* 0x000104790a003986 */ /* 0x0001ea000c101924 */
[----:B------:R-:W-:Y:S05]  /*43e0*/  @!P2 BRA `(.L_x_106) ;  /* 0x000000000004a947 */ /* 0x000fea0003800000 */
[----:B------:R0:W5:Y:S02]  /*43f0*/  LDG.E.LTC128B R173, desc[UR36][R88.64+0x100] ;  /* 0x0001002458ad7981 */ /* 0x000164000c1e1920 */
.L_x_106:
[----:B------:R-:W-:Y:S05]  /*4400*/  BSYNC B1 ;  /* 0x0000000000017941 */ /* 0x000fea0003800000 */
.L_x_105:
        /* <DEDUP_REMOVED lines=9> */
.L_x_108:
[----:B------:R-:W-:Y:S05]  /*44a0*/  BSYNC B1 ;  /* 0x0000000000017941 */ /* 0x000fea0003800000 */
.L_x_107:
        /* <DEDUP_REMOVED lines=9> */
.L_x_110:
[----:B------:R-:W-:Y:S05]  /*4540*/  BSYNC B1 ;  /* 0x0000000000017941 */ /* 0x000fea0003800000 */
.L_x_109:
[----:B0----5:R-:W-:Y:S01]  /*4550*/  FMUL R91, R173, R22 ;  /* 0x00000016ad5b7220 */ /* 0x021fe20000400000 */
[----:B------:R-:W-:Y:S01]  /*4560*/  ISETP.GT.AND P3, PT, R0, 0x49, P0 ;  /* 0x000000490000780c */ /* 0x000fe20000764270 */
[----:B------:R-:W-:Y:S02]  /*4570*/  BSSY B1, `(.L_x_111) ;  /* 0x0000005000017945 */ /* 0x000fe40003800000 */
[----:B------:R-:W-:-:S05]  /*4580*/  FFMA R91, R124, R23, R91 ;  /* 0x000000177c5b7223 */ /* 0x000fca000000005b */
[----:B------:R0:W-:Y:S05]  /*4590*/  @P2 STG.E desc[UR36][R10.64+0x120], R91 ;  /* 0x0001205b0a002986 */ /* 0x0001ea000c101924 */
[----:B------:R-:W-:Y:S05]  /*45a0*/  @!P3 BRA `(.L_x_112) ;  /* 0x000000000004b947 */ /* 0x000fea0003800000 */
[----:B------:R0:W5:Y:S02]  /*45b0*/  LDG.E.LTC128B R173, desc[UR36][R156.64+0x124] ;  /* 0x000124249cad7981 */ /* 0x000164000c1e1920 */
.L_x_112:
[----:B------:R-:W-:Y:S05]  /*45c0*/  BSYNC B1 ;  /* 0x0000000000017941 */ /* 0x000fea0003800000 */
.L_x_111:
[----:B-----5:R-:W-:Y:S01]  /*45d0*/  FMUL R90, R173, R22 ;  /* 0x00000016ad5a7220 */ /* 0x020fe20000400000 */
[----:B------:R-:W-:Y:S01]  /*45e0*/  ISETP.GT.AND P2, PT, R0, 0x48, P1 ;  /* 0x000000480000780c */ /* 0x000fe20000f44270 */
[----:B------:R-:W-:Y:S02]  /*45f0*/  BSSY B1, `(.L_x_113) ;  /* 0x0000005000017945 */ /* 0x000fe40003800000 */
[----:B------:R-:W-:-:S05]  /*4600*/  FFMA R125, R125, R23, R90 ;  /* 0x000000177d7d7223 */ /* 0x000fca000000005a */
[----:B------:R0:W-:Y:S05]  /*4610*/  @P3 STG.E desc[UR36][R10.64+0x124], R125 ;  /* 0x0001247d0a003986 */ /* 0x0001ea000c101924 */
[----:B------:R-:W-:Y:S05]  /*4620*/  @!P2 BRA `(.L_x_114) ;  /* 0x000000000004a947 */ /* 0x000fea0003800000 */
[----:B------:R0:W5:Y:S02]  /*4630*/  LDG.E.LTC128B R173, desc[UR36][R88.64+0x120] ;  /* 0x0001202458ad7981 */ /* 0x000164000c1e1920 */
.L_x_114:
[----:B------:R-:W-:Y:S05]  /*4640*/  BSYNC B1 ;  /* 0x0000000000017941 */ /* 0x000fea0003800000 */
.L_x_113:
        /* <DEDUP_REMOVED lines=9> */
.L_x_116:
[----:B------:R-:W-:Y:S05]  /*46e0*/  BSYNC B1 ;  /* 0x0000000000017941 */ /* 0x000fea0003800000 */
.L_x_115:
        /* <DEDUP_REMOVED lines=9> */
.L_x_118:
[----:B------:R-:W-:Y:S05]  /*4780*/  BSYNC B1 ;  /* 0x0000000000017941 */ /* 0x000fea0003800000 */
.L_x_117:
[----:B0----5:R-:W-:Y:S01]  /*4790*/  FMUL R91, R173, R22 ;  /* 0x00000016ad5b7220 */ /* 0x021fe20000400000 */
[----:B------:R-:W-:Y:S01]  /*47a0*/  ISETP.GT.AND P3, PT, R0, 0x51, P0 ;  /* 0x000000510000780c */ /* 0x000fe20000764270 */
[----:B------:R-:W-:Y:S02]  /*47b0*/  BSSY B1, `(.L_x_119) ;  /* 0x0000005000017945 */ /* 0x000fe40003800000 */
[----:B------:R-:W-:-:S05]  /*47c0*/  FFMA R91, R128, R23, R91 ;  /* 0x00000017805b7223 */ /* 0x000fca000000005b */
[----:B------:R0:W-:Y:S05]  /*47d0*/  @P2 STG.E desc[UR36][R10.64+0x140], R91 ;  /* 0x0001405b0a002986 */ /* 0x0001ea000c101924 */
[----:B------:R-:W-:Y:S05]  /*47e0*/  @!P3 BRA `(.L_x_120) ;  /* 0x000000000004b947 */ /* 0x000fea0003800000 */
[----:B------:R0:W5:Y:S02]  /*47f0*/  LDG.E.LTC128B R173, desc[UR36][R156.64+0x144] ;  /* 0x000144249cad7981 */ /* 0x000164000c1e1920 */
.L_x_120:
[----:B------:R-:W-:Y:S05]  /*4800*/  BSYNC B1 ;  /* 0x0000000000017941 */ /* 0x000fea0003800000 */
.L_x_119:
[----:B-----5:R-:W-:Y:S01]  /*4810*/  FMUL R90, R173, R22 ;  /* 0x00000016ad5a7220 */ /* 0x020fe20000400000 */
[----:B------:R-:W-:Y:S01]  /*4820*/  ISETP.GT.AND P2, PT, R0, 0x50, P1 ;  /* 0x000000500000780c */ /* 0x000fe20000f44270 */
[----:B------:R-:W-:Y:S02]  /*4830*/  BSSY B1, `(.L_x_121) ;  /* 0x0000005000017945 */ /* 0x000fe40003800000 */
[----:B------:R-:W-:-:S05]  /*4840*/  FFMA R129, R129, R23, R90 ;  /* 0x0000001781817223 */ /* 0x000fca000000005a */
[----:B------:R0:W-:Y:S05]  /*4850*/  @P3 STG.E desc[UR36][R10.64+0x144], R129 ;  /* 0x000144810a003986 */ /* 0x0001ea000c101924 */
[----:B------:R-:W-:Y:S05]  /*4860*/  @!P2 BRA `(.L_x_122) ;  /* 0x000000000004a947 */ /* 0x000fea0003800000 */
[----:B------:R0:W5:Y:S02]  /*4870*/  LDG.E.LTC128B R173, desc[UR36][R88.64+0x140] ;  /* 0x0001402458ad7981 */ /* 0x000164000c1e1920 */
.L_x_122:
[----:B------:R-:W-:Y:S05]  /*4880*/  BSYNC B1 ;  /* 0x0000000000017941 */ /* 0x000fea0003800000 */
.L_x_121:
        /* <DEDUP_REMOVED lines=9> */
.L_x_124:
[----:B------:R-:W-:Y:S05]  /*4920*/  BSYNC B1 ;  /* 0x0000000000017941 */ /* 0x000fea0003800000 */
.L_x_123:
        /* <DEDUP_REMOVED lines=9> */
.L_x_126:
[----:B------:R-:W-:Y:S05]  /*49c0*/  BSYNC B1 ;  /* 0x0000000000017941 */ /* 0x000fea0003800000 */
.L_x_125:
[----:B0----5:R-:W-:Y:S01]  /*49d0*/  FMUL R91, R173, R22 ;  /* 0x00000016ad5b7220 */ /* 0x021fe20000400000 */
[----:B------:R-:W-:Y:S01]  /*49e0*/  ISETP.GT.AND P3, PT, R0, 0x59, P0 ;  /* 0x000000590000780c */ /* 0x000fe20000764270 */
[----:B------:R-:W-:Y:S02]  /*49f0*/  BSSY B1, `(.L_x_127) ;  /* 0x0000005000017945 */ /* 0x000fe40003800000 */
[----:B------:R-:W-:-:S05]  /*4a00*/  FFMA R91, R132, R23, R91 ;  /* 0x00000017845b7223 */ /* 0x000fca000000005b */
[----:B------:R0:W-:Y:S05]  /*4a10*/  @P2 STG.E desc[UR36][R10.64+0x160], R91 ;  /* 0x0001605b0a002986 */ /* 0x0001ea000c101924 */
[----:B------:R-:W-:Y:S05]  /*4a20*/  @!P3 BRA `(.L_x_128) ;  /* 0x000000000004b947 */ /* 0x000fea0003800000 */
[----:B------:R0:W5:Y:S02]  /*4a30*/  LDG.E.LTC128B R173, desc[UR36][R156.64+0x164] ;  /* 0x000164249cad7981 */ /* 0x000164000c1e1920 */
.L_x_128:
[----:B------:R-:W-:Y:S05]  /*4a40*/  BSYNC B1 ;  /* 0x0000000000017941 */ /* 0x000fea0003800000 */
.L_x_127:
[----:B-----5:R-:W-:Y:S01]  /*4a50*/  FMUL R90, R173, R22 ;  /* 0x00000016ad5a7220 */ /* 0x020fe20000400000 */
[----:B------:R-:W-:Y:S01]  /*4a60*/  ISETP.GT.AND P2, PT, R0, 0x58, P1 ;  /* 0x000000580000780c */ /* 0x000fe20000f44270 */
[----:B------:R-:W-:Y:S02]  /*4a70*/  BSSY B1, `(.L_x_129) ;  /* 0x0000005000017945 */ /* 0x000fe40003800000 */
[----:B------:R-:W-:-:S05]  /*4a80*/  FFMA R133, R133, R23, R90 ;  /* 0x0000001785857223 */ /* 0x000fca000000005a */
[----:B------:R0:W-:Y:S05]  /*4a90*/  @P3 STG.E desc[UR36][R10.64+0x164], R133 ;  /* 0x000164850a003986 */ /* 0x0001ea000c101924 */
[----:B------:R-:W-:Y:S05]  /*4aa0*/  @!P2 BRA `(.L_x_130) ;  /* 0x000000000004a947 */ /* 0x000fea0003800000 */
[----:B------:R0:W5:Y:S02]  /*4ab0*/  LDG.E.LTC128B R173, desc[UR36][R88.64+0x160] ;  /* 0x0001602458ad7981 */ /* 0x000164000c1e1920 */
.L_x_130:
[----:B------:R-:W-:Y:S05]  /*4ac0*/  BSYNC B1 ;  /* 0x0000000000017941 */ /* 0x000fea0003800000 */
.L_x_129:
[----:B0----5:R-:W-:Y:S01]  /*4ad0*/  FMUL R91, R173, R22 ;  /* 0x00000016ad5b7220 */ /* 0x021fe20000400000 */
[----:B------:R-:W-:Y:S01]  /*4ae0*/  @P2 MOV R90, R164 ;  /* 0x000000a4005a2202 */ /* 0x000fe20000000f00 */
[----:B------:R-:W-:Y:S01]  /*4af0*/  BSSY B1, `(.L_x_131) ;  /* 0x0000007000017945 */ /* 0x000fe20003800000 */
[----:B------:R-:W-:Y:S01]  /*4b00*/  ISETP.GT.AND P3, PT, R0, 0x59, P1 ;  /* 0x000000590000780c */ /* 0x000fe20000f64270 */
[----:B------:R-:W-:Y:S01]  /*4b10*/  FFMA R93, R134, R23, R91 ;  /* 0x00000017865d7223 */ /* 0x000fe2000000005b */
[----:B------:R-:W-:-:S05]  /*4b20*/  @P2 IMAD.MOV.U32 R91, RZ, RZ, R165 ;  /* 0x000000ffff5b2224 */ /* 0x000fca00078e00a5 */
[----:B------:R0:W-:Y:S06]  /*4b30*/  @P2 STG.E desc[UR36][R90.64+0x160], R93 ;  /* 0x0001605d5a002986 */ /* 0x0001ec000c101924 */
[----:B------:R-:W-:Y:S05]  /*4b40*/  @!P3 BRA `(.L_x_132) ;  /* 0x000000000004b947 */ /* 0x000fea0003800000 */
[----:B------:R0:W5:Y:S02]  /*4b50*/  LDG.E.LTC128B R173, desc[UR36][R88.64+0x164] ;  /* 0x0001642458ad7981 */ /* 0x000164000c1e1920 */
.L_x_132:
[----:B------:R-:W-:Y:S05]  /*4b60*/  BSYNC B1 ;  /* 0x0000000000017941 */ /* 0x000fea0003800000 */
.L_x_131:
        /* <DEDUP_REMOVED lines=9> */
.L_x_134:
[----:B------:R-:W-:Y:S05]  /*4c00*/  BSYNC B1 ;  /* 0x0000000000017941 */ /* 0x000fea0003800000 */
.L_x_133:
[----:B0----5:R-:W-:Y:S01]  /*4c10*/  FMUL R91, R173, R22 ;  /* 0x00000016ad5b7220 */ /* 0x021fe20000400000 */
[----:B------:R-:W-:Y:S01]  /*4c20*/  ISETP.GT.AND P3, PT, R0, 0x61, P0 ;  /* 0x000000610000780c */ /* 0x000fe20000764270 */
[----:B------:R-:W-:Y:S02]  /*4c30*/  BSSY B1, `(.L_x_135) ;  /* 0x0000005000017945 */ /* 0x000fe40003800000 */
[----:B------:R-:W-:-:S05]  /*4c40*/  FFMA R91, R136, R23, R91 ;  /* 0x00000017885b7223 */ /* 0x000fca000000005b */
[----:B------:R0:W-:Y:S05]  /*4c50*/  @P2 STG.E desc[UR36][R10.64+0x180], R91 ;  /* 0x0001805b0a002986 */ /* 0x0001ea000c101924 */
[----:B------:R-:W-:Y:S05]  /*4c60*/  @!P3 BRA `(.L_x_136) ;  /* 0x000000000004b947 */ /* 0x000fea0003800000 */
[----:B------:R0:W5:Y:S02]  /*4c70*/  LDG.E.LTC128B R173, desc[UR36][R156.64+0x184] ;  /* 0x000184249cad7981 */ /* 0x000164000c1e1920 */
.L_x_136:
[----:B------:R-:W-:Y:S05]  /*4c80*/  BSYNC B1 ;  /* 0x0000000000017941 */ /* 0x000fea0003800000 */
.L_x_135:
[----:B-----5:R-:W-:Y:S01]  /*4c90*/  FMUL R90, R173, R22 ;  /* 0x00000016ad5a7220 */ /* 0x020fe20000400000 */
[----:B------:R-:W-:Y:S01]  /*4ca0*/  ISETP.GT.AND P2, PT, R0, 0x60, P1 ;  /* 0x000000600000780c */ /* 0x000fe20000f44270 */
[----:B------:R-:W-:Y:S02]  /*4cb0*/  BSSY B1, `(.L_x_137) ;  /* 0x0000005000017945 */ /* 0x000fe40003800000 */
[----:B------:R-:W-:-:S05]  /*4cc0*/  FFMA R137, R137, R23, R90 ;  /* 0x0000001789897223 */ /* 0x000fca000000005a */
[----:B------:R0:W-:Y:S05]  /*4cd0*/  @P3 STG.E desc[UR36][R10.64+0x184], R137 ;  /* 0x000184890a003986 */ /* 0x0001ea000c101924 */
[----:B------:R-:W-:Y:S05]  /*4ce0*/  @!P2 BRA `(.L_x_138) ;  /* 0x000000000004a947 */ /* 0x000fea0003800000 */
[----:B------:R0:W5:Y:S02]  /*4cf0*/  LDG.E.LTC128B R173, desc[UR36][R88.64+0x180] ;  /* 0x0001802458ad7981 */ /* 0x000164000c1e1920 */
.L_x_138:
[----:B------:R-:W-:Y:S05]  /*4d00*/  BSYNC B1 ;  /* 0x0000000000017941 */ /* 0x000fea0003800000 */
.L_x_137:
        /* <DEDUP_REMOVED lines=9> */
.L_x_140:
[----:B------:R-:W-:Y:S05]  /*4da0*/  BSYNC B1 ;  /* 0x0000000000017941 */ /* 0x000fea0003800000 */
.L_x_139:
        /* <DEDUP_REMOVED lines=9> */
.L_x_142:
[----:B------:R-:W-:Y:S05]  /*4e40*/  BSYNC B1 ;  /* 0x0000000000017941 */ /* 0x000fea0003800000 */
.L_x_141:
[----:B0----5:R-:W-:Y:S01]  /*4e50*/  FMUL R91, R173, R22 ;  /* 0x00000016ad5b7220 */ /* 0x021fe20000400000 */
[----:B------:R-:W-:Y:S01]  /*4e60*/  ISETP.GT.AND P3, PT, R0, 0x69, P0 ;  /* 0x000000690000780c */ /* 0x000fe20000764270 */
[----:B------:R-:W-:Y:S02]  /*4e70*/  BSSY B1, `(.L_x_143) ;  /* 0x0000005000017945 */ /* 0x000fe40003800000 */
[----:B------:R-:W-:-:S05]  /*4e80*/  FFMA R91, R140, R23, R91 ;  /* 0x000000178c5b7223 */ /* 0x000fca000000005b */
[----:B------:R0:W-:Y:S05]  /*4e90*/  @P2 STG.E desc[UR36][R10.64+0x1a0], R91 ;  /* 0x0001a05b0a002986 */ /* 0x0001ea000c101924 */
[----:B------:R-:W-:Y:S05]  /*4ea0*/  @!P3 BRA `(.L_x_144) ;  /* 0x000000000004b947 */ /* 0x000fea0003800000 */
[----:B------:R0:W5:Y:S02]  /*4eb0*/  LDG.E.LTC128B R173, desc[UR36][R156.64+0x1a4] ;  /* 0x0001a4249cad7981 */ /* 0x000164000c1e1920 */
.L_x_144:
[----:B------:R-:W-:Y:S05]  /*4ec0*/  BSYNC B1 ;  /* 0x0000000000017941 */ /* 0x000fea0003800000 */
.L_x_143:
[----:B-----5:R-:W-:Y:S01]  /*4ed0*/  FMUL R90, R173, R22 ;  /* 0x00000016ad5a7220 */ /* 0x020fe20000400000 */
[----:B------:R-:W-:Y:S01]  /*4ee0*/  ISETP.GT.AND P2, PT, R0, 0x68, P1 ;  /* 0x000000680000780c */ /* 0x000fe20000f44270 */
[----:B------:R-:W-:Y:S02]  /*4ef0*/  BSSY B1, `(.L_x_145) ;  /* 0x0000005000017945 */ /* 0x000fe40003800000 */
[----:B------:R-:W-:-:S05]  /*4f00*/  FFMA R141, R141, R23, R90 ;  /* 0x000000178d8d7223 */ /* 0x000fca000000005a */
[----:B------:R0:W-:Y:S05]  /*4f10*/  @P3 STG.E desc[UR36][R10.64+0x1a4], R141 ;  /* 0x0001a48d0a003986 */ /* 0x0001ea000c101924 */
[----:B------:R-:W-:Y:S05]  /*4f20*/  @!P2 BRA `(.L_x_146) ;  /* 0x000000000004a947 */ /* 0x000fea0003800000 */
[----:B------:R0:W5:Y:S02]  /*4f30*/  LDG.E.LTC128B R173, desc[UR36][R88.64+0x1a0] ;  /* 0x0001a02458ad7981 */ /* 0x000164000c1e1920 */
.L_x_146:
[----:B------:R-:W-:Y:S05]  /*4f40*/  BSYNC B1 ;  /* 0x0000000000017941 */ /* 0x000fea0003800000 */
.L_x_145:
        /* <DEDUP_REMOVED lines=9> */
.L_x_148:
[----:B------:R-:W-:Y:S05]  /*4fe0*/  BSYNC B1 ;  /* 0x0000000000017941 */ /* 0x000fea0003800000 */
.L_x_147:
        /* <DEDUP_REMOVED lines=9> */
.L_x_150:
[----:B------:R-:W-:Y:S05]  /*5080*/  BSYNC B1 ;  /* 0x0000000000017941 */ /* 0x000fea0003800000 */
.L_x_149:
[----:B0----5:R-:W-:Y:S01]  /*5090*/  FMUL R91, R173, R22 ;  /* 0x00000016ad5b7220 */ /* 0x021fe20000400000 */
[----:B------:R-:W-:Y:S01]  /*50a0*/  ISETP.GT.AND P3, PT, R0, 0x71, P0 ;  /* 0x000000710000780c */ /* 0x000fe20000764270 */
[----:B------:R-:W-:Y:S02]  /*50b0*/  BSSY B1, `(.L_x_151) ;  /* 0x0000005000017945 */ /* 0x000fe40003800000 */
[----:B------:R-:W-:-:S05]  /*50c0*/  FFMA R91, R144, R23, R91 ;  /* 0x00000017905b7223 */ /* 0x000fca000000005b */
[----:B------:R0:W-:Y:S05]  /*50d0*/  @P2 STG.E desc[UR36][R10.64+0x1c0], R91 ;  /* 0x0001c05b0a002986 */ /* 0x0001ea000c101924 */
[----:B------:R-:W-:Y:S05]  /*50e0*/  @!P3 BRA `(.L_x_152) ;  /* 0x000000000004b947 */ /* 0x000fea0003800000 */
[----:B------:R0:W5:Y:S02]  /*50f0*/  LDG.E.LTC128B R173, desc[UR36][R156.64+0x1c4] ;  /* 0x0001c4249cad7981 */ /* 0x000164000c1e1920 */
.L_x_152:
[----:B------:R-:W-:Y:S05]  /*5100*/  BSYNC B1 ;  /* 0x0000000000017941 */ /* 0x000fea0003800000 */
.L_x_151:
[----:B-----5:R-:W-:Y:S01]  /*5110*/  FMUL R90, R173, R22 ;  /* 0x00000016ad5a7220 */ /* 0x020fe20000400000 */
[----:B------:R-:W-:Y:S01]  /*5120*/  ISETP.GT.AND P2, PT, R0, 0x70, P1 ;  /* 0x000000700000780c */ /* 0x000fe20000f44270 */
[----:B------:R-:W-:Y:S02]  /*5130*/  BSSY B1, `(.L_x_153) ;  /* 0x0000005000017945 */ /* 0x000fe40003800000 */
[----:B------:R-:W-:-:S05]  /*5140*/  FFMA R145, R145, R23, R90 ;  /* 0x0000001791917223 */ /* 0x000fca000000005a */
[----:B------:R0:W-:Y:S05]  /*5150*/  @P3 STG.E desc[UR36][R10.64+0x1c4], R145 ;  /* 0x0001c4910a003986 */ /* 0x0001ea000c101924 */
[----:B------:R-:W-:Y:S05]  /*5160*/  @!P2 BRA `(.L_x_154) ;  /* 0x000000000004a947 */ /* 0x000fea0003800000 */
[----:B------:R0:W5:Y:S02]  /*5170*/  LDG.E.LTC128B R173, desc[UR36][R88.64+0x1c0] ;  /* 0x0001c02458ad7981 */ /* 0x000164000c1e1920 */
.L_x_154:
[----:B------:R-:W-:Y:S05]  /*5180*/  BSYNC B1 ;  /* 0x0000000000017941 */ /* 0x000fea0003800000 */
.L_x_153:
        /* <DEDUP_REMOVED lines=9> */
.L_x_156:
[----:B------:R-:W-:Y:S05]  /*5220*/  BSYNC B1 ;  /* 0x0000000000017941 */ /* 0x000fea0003800000 */
.L_x_155:
        /* <DEDUP_REMOVED lines=9> */
.L_x_158:
[----:B------:R-:W-:Y:S05]  /*52c0*/  BSYNC B1 ;  /* 0x0000000000017941 */ /* 0x000fea0003800000 */
.L_x_157:
[----:B0----5:R-:W-:Y:S01]  /*52d0*/  FMUL R91, R173, R22 ;  /* 0x00000016ad5b7220 */ /* 0x021fe20000400000 */
[----:B------:R-:W-:Y:S01]  /*52e0*/  ISETP.GT.AND P0, PT, R0, 0x79, P0 ;  /* 0x000000790000780c */ /* 0x000fe20000704270 */
[----:B------:R-:W-:Y:S01]  /*52f0*/  BSSY B1, `(.L_x_159) ;  /* 0x0000006000017945 */ /* 0x000fe20003800000 */
[----:B------:R-:W-:Y:S01]  /*5300*/  IADD3 R159, P2, R159, 0x80, RZ ;  /* 0x000000809f9f7810 */ /* 0x000fe20007f5e0ff */
[----:B------:R-:W-:-:S05]  /*5310*/  FFMA R91, R148, R23, R91 ;  /* 0x00000017945b7223 */ /* 0x000fca000000005b */
[----:B------:R0:W-:Y:S05]  /*5320*/  @P4 STG.E desc[UR36][R10.64+0x1e0], R91 ;  /* 0x0001e05b0a004986 */ /* 0x0001ea000c101924 */
[----:B------:R-:W-:Y:S05]  /*5330*/  @!P0 BRA `(.L_x_160) ;  /* 0x0000000000048947 */ /* 0x000fea0003800000 */
[----:B------:R0:W5:Y:S02]  /*5340*/  LDG.E.LTC128B R173, desc[UR36][R156.64+0x1e4] ;  /* 0x0001e4249cad7981 */ /* 0x000164000c1e1920 */
.L_x_160:
[----:B------:R-:W-:Y:S05]  /*5350*/  BSYNC B1 ;  /* 0x0000000000017941 */ /* 0x000fea0003800000 */
.L_x_159:
[----:B-----5:R-:W-:Y:S01]  /*5360*/  FMUL R6, R173, R22 ;  /* 0x00000016ad067220 */ /* 0x020fe20000400000 */
[----:B------:R-:W-:Y:S01]  /*5370*/  IMAD.X R7, RZ, RZ, R7, P2 ;  /* 0x000000ffff077224 */ /* 0x000fe200010e0607 */
[----:B------:R-:W-:Y:S01]  /*5380*/  ISETP.GT.AND P2, PT, R0, 0x78, P1 ;  /* 0x000000780000780c */ /* 0x000fe20000f44270 */
[----:B------:R-:W-:Y:S01]  /*5390*/  BSSY B1, `(.L_x_161) ;  /* 0x0000008000017945 */ /* 0x000fe20003800000 */
[----:B------:R-:W-:Y:S01]  /*53a0*/  FFMA R149, R149, R23, R6 ;  /* 0x0000001795957223 */ /* 0x000fe20000000006 */
[----:B------:R-:W-:Y:S01]  /*53b0*/  IMAD R90, R7, R20, RZ ;  /* 0x00000014075a7224 */ /* 0x000fe200078e02ff */
[----:B------:R-:W-:Y:S01]  /*53c0*/  @P0 MOV R7, R11 ;  /* 0x0000000b00070202 */ /* 0x000fe20000000f00 */
[----:B------:R-:W-:-:S05]  /*53d0*/  @P0 IMAD.MOV.U32 R6, RZ, RZ, R10 ;  /* 0x000000ffff060224 */ /* 0x000fca00078e000a */
[----:B------:R0:W-:Y:S03]  /*53e0*/  @P0 STG.E desc[UR36][R6.64+0x1e4], R149 ;  /* 0x0001e49506000986 */ /* 0x0001e6000c101924 */
[----:B------:R-:W-:Y:S05]  /*53f0*/  @!P2 BRA `(.L_x_162) ;  /* 0x000000000004a947 */ /* 0x000fea0003800000 */
[----:B------:R0:W5:Y:S02]  /*5400*/  LDG.E.LTC128B R173, desc[UR36][R88.64+0x1e0] ;  /* 0x0001e02458ad7981 */ /* 0x000164000c1e1920 */
.L_x_162:
[----:B------:R-:W-:Y:S05]  /*5410*/  BSYNC B1 ;  /* 0x0000000000017941 */ /* 0x000fea0003800000 */
.L_x_161:
[----:B0----5:R-:W-:Y:S01]  /*5420*/  FMUL R7, R173, R22 ;  /* 0x00000016ad077220 */ /* 0x021fe20000400000 */
[----:B------:R-:W-:Y:S01]  /*5430*/  @P2 IMAD.MOV.U32 R6, RZ, RZ, R164 ;  /* 0x000000ffff062224 */ /* 0x000fe200078e00a4 */
[----:B------:R-:W-:Y:S01]  /*5440*/  ISETP.GT.AND P1, PT, R0, 0x79, P1 ;  /* 0x000000790000780c */ /* 0x000fe20000f24270 */
[C---:B------:R-:W-:Y:S02]  /*5450*/  IMAD R97, R159.reuse, R21, R90 ;  /* 0x000000159f617224 */ /* 0x040fe400078e025a */
[----:B------:R-:W-:Y:S01]  /*5460*/  FFMA R93, R150, R23, R7 ;  /* 0x00000017965d7223 */ /* 0x000fe20000000007 */
[----:B------:R-:W-:Y:S01]  /*5470*/  @P2 IMAD.MOV.U32 R7, RZ, RZ, R165 ;  /* 0x000000ffff072224 */ /* 0x000fe200078e00a5 */
[----:B------:R-:W-:Y:S01]  /*5480*/  ISETP.GT.AND P0, PT, R16, 0x80, PT ;  /* 0x000000801000780c */ /* 0x000fe20003f04270 */
[----:B------:R-:W-:Y:S01]  /*5490*/  IMAD.WIDE.U32 R90, R159, R20, R14 ;  /* 0x000000149f5a7225 */ /* 0x000fe200078e000e */
[----:B------:R-:W-:Y:S02]  /*54a0*/  BSSY B1, `(.L_x_163) ;  /* 0x0000006000017945 */ /* 0x000fe40003800000 */
[----:B------:R0:W-:Y:S01]  /*54b0*/  @P2 STG.E desc[UR36][R6.64+0x1e0], R93 ;  /* 0x0001e05d06002986 */ /* 0x0001e2000c101924 */
[----:B------:R-:W-:-:S02]  /*54c0*/  ISETP.GT.AND P5, PT, R0, RZ, P0 ;  /* 0x000000ff0000720c */ /* 0x000fc400007a4270 */
[----:B------:R-:W-:Y:S01]  /*54d0*/  IADD3 R21, R91, R97, RZ ;  /* 0x000000615b157210 */ /* 0x000fe20007ffe0ff */
[----:B------:R-:W-:Y:S10]  /*54e0*/  @!P1 BRA `(.L_x_164) ;  /* 0x0000000000049947 */ /* 0x000ff40003800000 */
[----:B------:R0:W5:Y:S02]  /*54f0*/  LDG.E.LTC128B R173, desc[UR36][R88.64+0x1e4] ;  /* 0x0001e42458ad7981 */ /* 0x000164000c1e1920 */
.L_x_164:
[----:B------:R-:W-:Y:S05]  /*5500*/  BSYNC B1 ;  /* 0x0000000000017941 */ /* 0x000fea0003800000 */
.L_x_163:
[----:B0--3-5:R-:W-:Y:S01]  /*5510*/  FMUL R88, R173, R22 ;  /* 0x00000016ad587220 */ /* 0x029fe20000400000 */
[----:B------:R-:W-:-:S03]  /*5520*/  LEA R6, P2, R90, R8, 0x2 ;  /* 0x000000085a067211 */ /* 0x000fc600078410ff */
[----:B------:R-:W-:Y:S01]  /*5530*/  FFMA R151, R151, R23, R88 ;  /* 0x0000001797977223 */ /* 0x000fe20000000058 */
[----:B------:R-:W-:-:S04]  /*5540*/  LEA.HI.X R7, R90, R9, R21, 0x2, P2 ;  /* 0x000000095a077211 */ /* 0x000fc800010f1415 */
[----:B------:R0:W-:Y:S04]  /*5550*/  @P1 STG.E desc[UR36][R164.64+0x1e4], R151 ;  /* 0x0001e497a4001986 */ /* 0x0001e8000c101924 */
[----:B------:R3:W2:Y:S01]  /*5560*/  @P5 LDG.E.LTC128B R173, desc[UR36][R6.64] ;  /* 0x0000002406ad5981 */ /* 0x0006a2000c1e1920 */
[C---:B------:R-:W-:Y:S01]  /*5570*/  IMAD.SHL.U32 R93, R2.reuse, 0x200, RZ ;  /* 0x00000200025d7824 */ /* 0x040fe200078e00ff */
[----:B------:R-:W-:Y:S01]  /*5580*/  SHF.L.U64.HI R95, R2, 0x9, R3 ;  /* 0x00000009025f7819 */ /* 0x000fe20000010203 */
[CC--:B------:R-:W-:Y:S01]  /*5590*/  IMAD.WIDE.U32 R88, R159.reuse, R20.reuse, R4 ;  /* 0x000000149f587225 */ /* 0x0c0fe200078e0004 */
[----:B------:R-:W-:Y:S01]  /*55a0*/  ISETP.GT.AND P4, PT, R0, 0x1, P0 ;  /* 0x000000010000780c */ /* 0x000fe20000784270 */
[----:B------:R-:W-:Y:S02]  /*55b0*/  BSSY B1, `(.L_x_165) ;  /* 0x0000011000017945 */ /* 0x000fe40003800000 */
[----:B------:R-:W-:Y:S01]  /*55c0*/  IMAD.WIDE.U32 R154, R159, R20, R154 ;  /* 0x000000149f9a7225 */ /* 0x000fe200078e009a */
[----:B------:R-:W-:-:S03]  /*55d0*/  IADD3 R20, P2, R93, R10, RZ ;  /* 0x0000000a5d147210 */ /* 0x000fc60007f5e0ff */
[----:B------:R-:W-:Y:S01]  /*55e0*/  IMAD.IADD R89, R97, 0x1, R89 ;  /* 0x0000000161597824 */ /* 0x000fe200078e0259 */
[-C--:B------:R-:W-:Y:S01]  /*55f0*/  IADD3 R152, P3, R152, R154.reuse, RZ ;  /* 0x0000009a98987210 */ /* 0x080fe20007f7e0ff */
[----:B------:R-:W-:Y:S01]  /*5600*/  IMAD.X R21, R95, 0x1, R11, P2 ;  /* 0x000000015f157824 */ /* 0x000fe200010e060b */
[----:B------:R-:W-:Y:S01]  /*5610*/  IADD3 R90, P2, R4, R154, RZ ;  /* 0x0000009a045a7210 */ /* 0x000fe20007f5e0ff */
[----:B------:R-:W-:-:S04]  /*5620*/  IMAD.WIDE.U32 R88, R17, R12, R88 ;  /* 0x0000000c11587225 */ /* 0x000fc800078e0058 */
[----:B------:R-:W-:Y:S01]  /*5630*/  IMAD.IADD R97, R97, 0x1, R155 ;  /* 0x0000000161617824 */ /* 0x000fe200078e029b */
[----:B---3--:R-:W-:Y:S02]  /*5640*/  IADD3 R6, R13, R89, RZ ;  /* 0x000000590d067210 */ /* 0x008fe40007ffe0ff */
[----:B------:R-:W-:Y:S01]  /*5650*/  LEA R2, P1, R88, R8, 0x2 ;  /* 0x0000000858027211 */ /* 0x000fe200078210ff */
[----:B--2---:R-:W-:-:S04]  /*5660*/  FMUL R3, R173, R22 ;  /* 0x00000016ad037220 */ /* 0x004fc80000400000 */
[----:B------:R-:W-:Y:S01]  /*5670*/  FFMA R7, R24, R23, R3 ;  /* 0x0000001718077223 */ /* 0x000fe20000000003 */
[----:B------:R-:W-:-:S04]  /*5680*/  LEA.HI.X R3, R88, R9, R6, 0x2, P1 ;  /* 0x0000000958037211 */ /* 0x000fc800008f1406 */
[----:B------:R0:W-:Y:S01]  /*5690*/  @P5 STG.E desc[UR36][R20.64], R7 ;  /* 0x0000000714005986 */ /* 0x0001e2000c101924 */
[----:B------:R-:W-:Y:S05]  /*56a0*/  @!P4 BRA `(.L_x_166) ;  /* 0x000000000004c947 */ /* 0x000fea0003800000 */
[----:B------:R2:W5:Y:S02]  /*56b0*/  LDG.E.LTC128B R173, desc[UR36][R2.64+0x4] ;  /* 0x0000042402ad7981 */ /* 0x000564000c1e1920 */
.L_x_166:
[----:B------:R-:W-:Y:S05]  /*56c0*/  BSYNC B1 ;  /* 0x0000000000017941 */ /* 0x000fea0003800000 */
.L_x_165:
[----:B------:R-:W-:Y:S02]  /*56d0*/  IMAD.X R91, R5, 0x1, R97, P2 ;  /* 0x00000001055b7824 */ /* 0x000fe400010e0661 */
[----:B-----5:R-:W-:Y:S01]  /*56e0*/  FMUL R4, R173, R22 ;  /* 0x00000016ad047220 */ /* 0x020fe20000400000 */
[----:B0-----:R-:W-:Y:S01]  /*56f0*/  IADD3.X R7, R97, R15, RZ, P3, !PT ;  /* 0x0000000f61077210 */ /* 0x001fe20001ffe4ff */
[----:B------:R-:W-:Y:S01]  /*5700*/  BSSY B1, `(.L_x_167) ;  /* 0x000000e000017945 */ /* 0x000fe20003800000 */
[----:B------:R-:W-:Y:S01]  /*5710*/  ISETP.GT.AND P1, PT, R16, 0x88, PT ;  /* 0x000000881000780c */ /* 0x000fe20003f24270 */
[----:B------:R-:W-:-:S04]  /*5720*/  IMAD.WIDE.U32 R14, R17, R12, R90 ;  /* 0x0000000c110e7225 */ /* 0x000fc800078e005a */
[----:B------:R-:W-:Y:S01]  /*5730*/  FFMA R25, R25, R23, R4 ;  /* 0x0000001719197223 */ /* 0x000fe20000000004 */
[----:B------:R-:W-:Y:S01]  /*5740*/  @P4 MOV R17, R21 ;  /* 0x0000001500114202 */ /* 0x000fe20000000f00 */
[----:B------:R-:W-:Y:S01]  /*5750*/  @P4 IMAD.MOV.U32 R16, RZ, RZ, R20 ;  /* 0x000000ffff104224 */ /* 0x000fe200078e0014 */
[----:B------:R-:W-:Y:S01]  /*5760*/  ISETP.GT.AND P2, PT, R0, RZ, P1 ;  /* 0x000000ff0000720c */ /* 0x000fe20000f44270 */
[----:B------:R-:W-:Y:S01]  /*5770*/  IMAD.IADD R13, R13, 0x1, R15 ;  /* 0x000000010d0d7824 */ /* 0x000fe200078e020f */
[----:B------:R-:W-:Y:S02]  /*5780*/  LEA R4, P5, R152, R8, 0x2 ;  /* 0x0000000898047211 */ /* 0x000fe400078a10ff */
[----:B------:R0:W-:Y:S01]  /*5790*/  @P4 STG.E desc[UR36][R16.64+0x4], R25 ;  /* 0x0000041910004986 */ /* 0x0001e2000c101924 */
[----:B------:R-:W-:Y:S02]  /*57a0*/  IADD3 R6, P3, R20, R161, RZ ;  /* 0x000000a114067210 */ /* 0x000fe40007f7e0ff */
[----:B------:R-:W-:-:S06]  /*57b0*/  LEA.HI.X R5, R152, R9, R7, 0x2, P5 ;  /* 0x0000000998057211 */ /* 0x000fcc00028f1407 */
[----:B------:R-:W-:Y:S05]  /*57c0*/  @!P2 BRA `(.L_x_168) ;  /* 0x000000000004a947 */ /* 0x000fea0003800000 */
[----:B------:R3:W5:Y:S02]  /*57d0*/  LDG.E.LTC128B R173, desc[UR36][R4.64] ;  /* 0x0000002404ad7981 */ /* 0x000764000c1e1920 */
.L_x_168:
[----:B------:R-:W-:Y:S05]  /*57e0*/  BSYNC B1 ;  /* 0x0000000000017941 */ /* 0x000fea0003800000 */
.L_x_167:
[----:B---3-5:R-:W-:Y:S01]  /*57f0*/  FMUL R5, R173, R22 ;  /* 0x00000016ad057220 */ /* 0x028fe20000400000 */
[----:B------:R-:W-:Y:S01]  /*5800*/  IMAD.X R7, R21, 0x1, R163, P3 ;  /* 0x0000000115077824 */ /* 0x000fe200018e06a3 */
[----:B------:R-:W-:Y:S01]  /*5810*/  ISETP.GT.AND P4, PT, R0, 0x1, P1 ;  /* 0x000000010000780c */ /* 0x000fe20000f84270 */
[----:B------:R-:W-:Y:S01]  /*5820*/  BSSY B1, `(.L_x_169) ;  /* 0x0000007000017945 */ /* 0x000fe20003800000 */
[----:B------:R-:W-:Y:S01]  /*5830*/  FFMA R5, R26, R23, R5 ;  /* 0x000000171a057223 */ /* 0x000fe20000000005 */
[----:B------:R-:W-:-:S04]  /*5840*/  LEA R8, P5, R14, R8, 0x2 ;  /* 0x000000080e087211 */ /* 0x000fc800078a10ff */
[----:B------:R3:W-:Y:S01]  /*5850*/  @P2 STG.E desc[UR36][R6.64], R5 ;  /* 0x0000000506002986 */ /* 0x0007e2000c101924 */
[----:B------:R-:W-:-:S05]  /*5860*/  LEA.HI.X R9, R14, R9, R13, 0x2, P5 ;  /* 0x000000090e097211 */ /* 0x000fca00028f140d */
[----:B------:R-:W-:Y:S05]  /*5870*/  @!P4 BRA `(.L_x_170) ;  /* 0x000000000004c947 */ /* 0x000fea0003800000 */
[----:B------:R0:W5:Y:S02]  /*5880*/  LDG.E.LTC128B R173, desc[UR36][R8.64+0x4] ;  /* 0x0000042408ad7981 */ /* 0x000164000c1e1920 */
.L_x_170:
[----:B------:R-:W-:Y:S05]  /*5890*/  BSYNC B1 ;  /* 0x0000000000017941 */ /* 0x000fea0003800000 */
.L_x_169:
[----:B-----5:R-:W-:Y:S01]  /*58a0*/  FMUL R4, R173, R22 ;  /* 0x00000016ad047220 */ /* 0x020fe20000400000 */
[----:B------:R-:W-:Y:S01]  /*58b0*/  ISETP.GT.AND P2, PT, R0, 0x8, P0 ;  /* 0x000000080000780c */ /* 0x000fe20000744270 */
[----:B------:R-:W-:Y:S02]  /*58c0*/  BSSY B1, `(.L_x_171) ;  /* 0x0000005000017945 */ /* 0x000fe40003800000 */
[----:B------:R-:W-:-:S05]  /*58d0*/  FFMA R27, R27, R23, R4 ;  /* 0x000000171b1b7223 */ /* 0x000fca0000000004 */
[----:B------:R0:W-:Y:S05]  /*58e0*/  @P4 STG.E desc[UR36][R6.64+0x4], R27 ;  /* 0x0000041b06004986 */ /* 0x0001ea000c101924 */
[----:B------:R-:W-:Y:S05]  /*58f0*/  @!P2 BRA `(.L_x_172) ;  /* 0x000000000004a947 */ /* 0x000fea0003800000 */
[----:B------:R0:W5:Y:S02]  /*5900*/  LDG.E.LTC128B R173, desc[UR36][R2.64+0x20] ;  /* 0x0000202402ad7981 */ /* 0x000164000c1e1920 */
.L_x_172:
[----:B------:R-:W-:Y:S05]  /*5910*/  BSYNC B1 ;  /* 0x0000000000017941 */ /* 0x000fea0003800000 */
.L_x_171:
[----:B---3-5:R-:W-:Y:S01]  /*5920*/  FMUL R5, R173, R22 ;  /* 0x00000016ad057220 */ /* 0x028fe20000400000 */
[----:B------:R-:W-:Y:S01]  /*5930*/  MOV R4, R20 ;  /* 0x0000001400047202 */ /* 0x000fe20000000f00 */
[----:B------:R-:W-:Y:S01]  /*5940*/  BSSY B1, `(.L_x_173) ;  /* 0x0000007000017945 */ /* 0x000fe20003800000 */
[----:B------:R-:W-:Y:S01]  /*5950*/  ISETP.GT.AND P3, PT, R0, 0x9, P0 ;  /* 0x000000090000780c */ /* 0x000fe20000764270 */
[----:B0-----:R-:W-:Y:S01]  /*5960*/  FFMA R7, R28, R23, R5 ;  /* 0x000000171c077223 */ /* 0x001fe20000000005 */
[----:B------:R-:W-:-:S05]  /*5970*/  IMAD.MOV.U32 R5, RZ, RZ, R21 ;  /* 0x000000ffff057224 */ /* 0x000fca00078e0015 */
[----:B------:R0:W-:Y:S06]  /*5980*/  @P2 STG.E desc[UR36][R4.64+0x20], R7 ;  /* 0x0000200704002986 */ /* 0x0001ec000c101924 */
[----:B------:R-:W-:Y:S05]  /*5990*/  @!P3 BRA `(.L_x_174) ;  /* 0x000000000004b947 */ /* 0x000fea0003800000 */
[----:B------:R3:W5:Y:S02]  /*59a0*/  LDG.E.LTC128B R173, desc[UR36][R2.64+0x24] ;  /* 0x0000242402ad7981 */ /* 0x000764000c1e1920 */
.L_x_174:
[----:B------:R-:W-:Y:S05]  /*59b0*/  BSYNC B1 ;  /* 0x0000000000017941 */ /* 0x000fea0003800000 */
.L_x_173:
[----:B-----5:R-:W-:Y:S01]  /*59c0*/  FMUL R6, R173, R22 ;  /* 0x00000016ad067220 */ /* 0x020fe20000400000 */
[----:B------:R-:W-:Y:S01]  /*59d0*/  ISETP.GT.AND P5, PT, R0, 0x8, P1 ;  /* 0x000000080000780c */ /* 0x000fe20000fa4270 */
[----:B------:R-:W-:Y:S01]  /*59e0*/  BSSY B1, `(.L_x_175) ;  /* 0x0000006000017945 */ /* 0x000fe20003800000 */
[----:B------:R-:W-:Y:S01]  /*59f0*/  IADD3 R12, P2, R161, R20, RZ ;  /* 0x00000014a10c7210 */ /* 0x000fe20007f5e0ff */
[----:B------:R-:W-:-:S05]  /*5a00*/  FFMA R29, R29, R23, R6 ;  /* 0x000000171d1d7223 */ /* 0x000fca0000000006 */
[----:B------:R0:W-:Y:S05]  /*5a10*/  @P3 STG.E desc[UR36][R4.64+0x24], R29 ;  /* 0x0000241d04003986 */ /* 0x0001ea000c101924 */
[----:B------:R-:W-:Y:S05]  /*5a20*/  @!P5 BRA `(.L_x_176) ;  /* 0x000000000004d947 */ /* 0x000fea0003800000 */
[----:B------:R0:W5:Y:S02]  /*5a30*/  LDG.E.LTC128B R173, desc[UR36][R8.64+0x20] ;  /* 0x0000202408ad7981 */ /* 0x000164000c1e1920 */
.L_x_176:
[----:B------:R-:W-:Y:S05]  /*5a40*/  BSYNC B1 ;  /* 0x0000000000017941 */ /* 0x000fea0003800000 */
.L_x_175:
[----:B0----5:R-:W-:Y:S01]  /*5a50*/  FMUL R7, R173, R22 ;  /* 0x00000016ad077220 */ /* 0x021fe20000400000 */
[----:B------:R-:W-:Y:S01]  /*5a60*/  IMAD.X R13, R163, 0x1, R21, P2 ;  /* 0x00000001a30d7824 */ /* 0x000fe200010e0615 */
[----:B------:R-:W-:Y:S01]  /*5a70*/  ISETP.GT.AND P4, PT, R0, 0x9, P1 ;  /* 0x000000090000780c */ /* 0x000fe20000f84270 */
[----:B------:R-:W-:Y:S01]  /*5a80*/  BSSY B1, `(.L_x_177) ;  /* 0x0000006000017945 */ /* 0x000fe20003800000 */
[----:B------:R-:W-:Y:S01]  /*5a90*/  FFMA R15, R30, R23, R7 ;  /* 0x000000171e0f7223 */ /* 0x000fe20000000007 */
[----:B------:R-:W-:-:S04]  /*5aa0*/  IADD3 R6, P3, P2, R161, R10, R93 ;  /* 0x0000000aa1067210 */ /* 0x000fc80007a7e05d */
[----:B------:R0:W-:Y:S06]  /*5ab0*/  @P5 STG.E desc[UR36][R12.64+0x20], R15 ;  /* 0x0000200f0c005986 */ /* 0x0001ec000c101924 */
[----:B------:R-:W-:Y:S05]  /*5ac0*/  @!P4 BRA `(.L_x_178) ;  /* 0x000000000004c947 */ /* 0x000fea0003800000 */
[----:B------:R0:W5:Y:S02]  /*5ad0*/  LDG.E.LTC128B R173, desc[UR36][R8.64+0x24] ;  /* 0x0000242408ad7981 */ /* 0x000164000c1e1920 */
.L_x_178:
[----:B------:R-:W-:Y:S05]  /*5ae0*/  BSYNC B1 ;  /* 0x0000000000017941 */ /* 0x000fea0003800000 */
.L_x_177:
[----:B-----5:R-:W-:Y:S01]  /*5af0*/  FMUL R10, R173, R22 ;  /* 0x00000016ad0a7220 */ /* 0x020fe20000400000 */
[----:B------:R-:W-:Y:S01]  /*5b00*/  IADD3.X R7, R163, R11, R95, P3, P2 ;  /* 0x0000000ba3077210 */ /* 0x000fe20001fe445f */
[----:B------:R-:W-:Y:S01]  /*5b10*/  BSSY B1, `(.L_x_179) ;  /* 0x0000006000017945 */ /* 0x000fe20003800000 */
[----:B------:R-:W-:Y:S01]  /*5b20*/  ISETP.GT.AND P5, PT, R0, 0x10, P0 ;  /* 0x000000100000780c */ /* 0x000fe200007a4270 */
[----:B------:R-:W-:-:S05]  /*5b30*/  FFMA R31, R31, R23, R10 ;  /* 0x000000171f1f7223 */ /* 0x000fca000000000a */
[----:B------:R0:W-:Y:S07]  /*5b40*/  @P4 STG.E desc[UR36][R6.64+0x24], R31 ;  /* 0x0000241f06004986 */ /* 0x0001ee000c101924 */
[----:B------:R-:W-:Y:S05]  /*5b50*/  @!P5 BRA `(.L_x_180) ;  /* 0x000000000004d947 */ /* 0x000fea0003800000 */
[----:B------:R0:W5:Y:S02]  /*5b60*/  LDG.E.LTC128B R173, desc[UR36][R2.64+0x40] ;  /* 0x0000402402ad7981 */ /* 0x000164000c1e1920 */
.L_x_180:
[----:B------:R-:W-:Y:S05]  /*5b70*/  BSYNC B1 ;  /* 0x0000000000017941 */ /* 0x000fea0003800000 */
.L_x_179:
[----:B-----5:R-:W-:Y:S01]  /*5b80*/  FMUL R11, R173, R22 ;  /* 0x00000016ad0b7220 */ /* 0x020fe20000400000 */
[----:B------:R-:W-:Y:S01]  /*5b90*/  ISETP.GT.AND P2, PT, R0, 0x11, P0 ;  /* 0x000000110000780c */ /* 0x000fe20000744270 */
[----:B------:R-:W-:Y:S02]  /*5ba0*/  BSSY B1, `(.L_x_181) ;  /* 0x0000005000017945 */ /* 0x000fe40003800000 */
[----:B------:R-:W-:-:S05]  /*5bb0*/  FFMA R11, R32, R23, R11 ;  /* 0x00000017200b7223 */ /* 0x000fca000000000b */
[----:B------:R0:W-:Y:S05]  /*5bc0*/  @P5 STG.E desc[UR36][R4.64+0x40], R11 ;  /* 0x0000400b04005986 */ /* 0x0001ea000c101924 */
[----:B------:R-:W-:Y:S05]  /*5bd0*/  @!P2 BRA `(.L_x_182) ;  /* 0x000000000004a947 */ /* 0x000fea0003800000 */
[----:B------:R0:W5:Y:S02]  /*5be0*/  LDG.E.LTC128B R173, desc[UR36][R2.64+0x44] ;  /* 0x0000442402ad7981 */ /* 0x000164000c1e1920 */
.L_x_182:
[----:B------:R-:W-:Y:S05]  /*5bf0*/  BSYNC B1 ;  /* 0x0000000000017941 */ /* 0x000fea0003800000 */
.L_x_181:
[----:B-----5:R-:W-:Y:S01]  /*5c00*/  FMUL R10, R173, R22 ;  /* 0x00000016ad0a7220 */ /* 0x020fe20000400000 */
[----:B------:R-:W-:Y:S01]  /*5c10*/  ISETP.GT.AND P3, PT, R0, 0x10, P1 ;  /* 0x000000100000780c */ /* 0x000fe20000f64270 */
[----:B------:R-:W-:Y:S02]  /*5c20*/  BSSY B1, `(.L_x_183) ;  /* 0x0000005000017945 */ /* 0x000fe40003800000 */
[----:B------:R-:W-:-:S05]  /*5c30*/  FFMA R33, R33, R23, R10 ;  /* 0x0000001721217223 */ /* 0x000fca000000000a */
[----:B------:R0:W-:Y:S05]  /*5c40*/  @P2 STG.E desc[UR36][R4.64+0x44], R33 ;  /* 0x0000442104002986 */ /* 0x0001ea000c101924 */
[----:B------:R-:W-:Y:S05]  /*5c50*/  @!P3 BRA `(.L_x_184) ;  /* 0x000000000004b947 */ /* 0x000fea0003800000 */
[----:B------:R0:W5:Y:S02]  /*5c60*/  LDG.E.LTC128B R173, desc[UR36][R8.64+0x40] ;  /* 0x0000402408ad7981 */ /* 0x000164000c1e1920 */
.L_x_184:
[----:B------:R-:W-:Y:S05]  /*5c70*/  BSYNC B1 ;  /* 0x0000000000017941 */ /* 0x000fea0003800000 */
.L_x_183:
[----:B0----5:R-:W-:Y:S01]  /*5c80*/  FMUL R11, R173, R22 ;  /* 0x00000016ad0b7220 */ /* 0x021fe20000400000 */
[----:B------:R-:W-:Y:S01]  /*5c90*/  ISETP.GT.AND P2, PT, R0, 0x11, P1 ;  /* 0x000000110000780c */ /* 0x000fe20000f44270 */
[----:B------:R-:W-:Y:S02]  /*5ca0*/  BSSY B1, `(.L_x_185) ;  /* 0x0000005000017945 */ /* 0x000fe40003800000 */
[----:B------:R-:W-:-:S05]  /*5cb0*/  FFMA R11, R34, R23, R11 ;  /* 0x00000017220b7223 */ /* 0x000fca000000000b */
[----:B------:R0:W-:Y:S05]  /*5cc0*/  @P3 STG.E desc[UR36][R6.64+0x40], R11 ;  /* 0x0000400b06003986 */ /* 0x0001ea000c101924 */
[----:B------:R-:W-:Y:S05]  /*5cd0*/  @!P2 BRA `(.L_x_186) ;  /* 0x000000000004a947 */ /* 0x000fea0003800000 */
[----:B------:R0:W5:Y:S02]  /*5ce0*/  LDG.E.LTC128B R173, desc[UR36][R8.64+0x44] ;  /* 0x0000442408ad7981 */ /* 0x000164000c1e1920 */
.L_x_186:
[----:B------:R-:W-:Y:S05]  /*5cf0*/  BSYNC B1 ;  /* 0x0000000000017941 */ /* 0x000fea0003800000 */
.L_x_185:
[----:B-----5:R-:W-:Y:S01]  /*5d00*/  FMUL R10, R173, R22 ;  /* 0x00000016ad0a7220 */ /* 0x020fe20000400000 */
[----:B------:R-:W-:Y:S01]  /*5d10*/  ISETP.GT.AND P3, PT, R0, 0x18, P0 ;  /* 0x000000180000780c */ /* 0x000fe20000764270 */
[----:B------:R-:W-:Y:S02]  /*5d20*/  BSSY B1, `(.L_x_187) ;  /* 0x0000005000017945 */ /* 0x000fe40003800000 */
[----:B------:R-:W-:-:S05]  /*5d30*/  FFMA R35, R35, R23, R10 ;  /* 0x0000001723237223 */ /* 0x000fca000000000a */
[----:B------:R0:W-:Y:S05]  /*5d40*/  @P2 STG.E desc[UR36][R6.64+0x44], R35 ;  /* 0x0000442306002986 */ /* 0x0001ea000c101924 */
[----:B------:R-:W-:Y:S05]  /*5d50*/  @!P3 BRA `(.L_x_188) ;  /* 0x000000000004b947 */ /* 0x000fea0003800000 */
[----:B------:R0:W5:Y:S02]  /*5d60*/  LDG.E.LTC128B R173, desc[UR36][R2.64+0x60] ;  /* 0x0000602402ad7981 */ /* 0x000164000c1e1920 */
.L_x_188:
[----:B------:R-:W-:Y:S05]  /*5d70*/  BSYNC B1 ;  /* 0x0000000000017941 */ /* 0x000fea0003800000 */
.L_x_187:
[----:B0----5:R-:W-:Y:S01]  /*5d80*/  FMUL R11, R173, R22 ;  /* 0x00000016ad0b7220 */ /* 0x021fe20000400000 */
[----:B------:R-:W-:Y:S01]  /*5d90*/  ISETP.GT.AND P2, PT, R0, 0x19, P0 ;  /* 0x000000190000780c */ /* 0x000fe20000744270 */
[----:B------:R-:W-:Y:S02]  /*5da0*/  BSSY B1, `(.L_x_189) ;  /* 0x0000005000017945 */ /* 0x000fe40003800000 */
[----:B------:R-:W-:-:S05]  /*5db0*/  FFMA R11, R36, R23, R11 ;  /* 0x00000017240b7223 */ /* 0x000fca000000000b */
[----:B------:R0:W-:Y:S05]  /*5dc0*/  @P3 STG.E desc[UR36][R4.64+0x60], R11 ;  /* 0x0000600b04003986 */ /* 0x0001ea000c101924 */
[----:B------:R-:W-:Y:S05]  /*5dd0*/  @!P2 BRA `(.L_x_190) ;  /* 0x000000000004a947 */ /* 0x000fea0003800000 */
[----:B------:R0:W5:Y:S02]  /*5de0*/  LDG.E.LTC128B R173, desc[UR36][R2.64+0x64] ;  /* 0x0000642402ad7981 */ /* 0x000164000c1e1920 */
.L_x_190:
[----:B------:R-:W-:Y:S05]  /*5df0*/  BSYNC B1 ;  /* 0x0000000000017941 */ /* 0x000fea0003800000 */
.L_x_189:
[----:B-----5:R-:W-:Y:S01]  /*5e00*/  FMUL R10, R173, R22 ;  /* 0x00000016ad0a7220 */ /* 0x020fe20000400000 */
[----:B------:R-:W-:Y:S01]  /*5e10*/  ISETP.GT.AND P3, PT, R0, 0x18, P1 ;  /* 0x000000180000780c */ /* 0x000fe20000f64270 */
[----:B------:R-:W-:Y:S02]  /*5e20*/  BSSY B1, `(.L_x_191) ;  /* 0x0000005000017945 */ /* 0x000fe40003800000 */
[----:B------:R-:W-:-:S05]  /*5e30*/  FFMA R37, R37, R23, R10 ;  /* 0x0000001725257223 */ /* 0x000fca000000000a */
[----:B------:R0:W-:Y:S05]  /*5e40*/  @P2 STG.E desc[UR36][R4.64+0x64], R37 ;  /* 0x0000642504002986 */ /* 0x0001ea000c101924 */
[----:B------:R-:W-:Y:S05]  /*5e50*/  @!P3 BRA `(.L_x_192) ;  /* 0x000000000004b947 */ /* 0x000fea0003800000 */
[----:B------:R0:W5:Y:S02]  /*5e60*/  LDG.E.LTC128B R173, desc[UR36][R8.64+0x60] ;  /* 0x0000602408ad7981 */ /* 0x000164000c1e1920 */
.L_x_192:
[----:B------:R-:W-:Y:S05]  /*5e70*/  BSYNC B1 ;  /* 0x0000000000017941 */ /* 0x000fea0003800000 */
.L_x_191:
[----:B0----5:R-:W-:Y:S01]  /*5e80*/  FMUL R11, R173, R22 ;  /* 0x00000016ad0b7220 */ /* 0x021fe20000400000 */
[----:B------:R-:W-:Y:S01]  /*5e90*/  ISETP.GT.AND P2, PT, R0, 0x19, P1 ;  /* 0x000000190000780c */ /* 0x000fe20000f44270 */
[----:B------:R-:W-:Y:S02]  /*5ea0*/  BSSY B1, `(.L_x_193) ;  /* 0x0000005000017945 */ /* 0x000fe40003800000 */
[----:B------:R-:W-:-:S05]  /*5eb0*/  FFMA R11, R38, R23, R11 ;  /* 0x00000017260b7223 */ /* 0x000fca000000000b */
[----:B------:R0:W-:Y:S05]  /*5ec0*/  @P3 STG.E desc[UR36][R6.64+0x60], R11 ;  /* 0x0000600b06003986 */ /* 0x0001ea000c101924 */
[----:B------:R-:W-:Y:S05]  /*5ed0*/  @!P2 BRA `(.L_x_194) ;  /* 0x000000000004a947 */ /* 0x000fea0003800000 */
[----:B------:R0:W5:Y:S02]  /*5ee0*/  LDG.E.LTC128B R173, desc[UR36][R8.64+0x64] ;  /* 0x0000642408ad7981 */ /* 0x000164000c1e1920 */
.L_x_194:
[----:B------:R-:W-:Y:S05]  /*5ef0*/  BSYNC B1 ;  /* 0x0000000000017941 */ /* 0x000fea0003800000 */
.L_x_193:
[----:B-----5:R-:W-:Y:S01]  /*5f00*/  FMUL R10, R173, R22 ;  /* 0x00000016ad0a7220 */ /* 0x020fe20000400000 */
[----:B------:R-:W-:Y:S01]  /*5f10*/  ISETP.GT.AND P3, PT, R0, 0x20, P0 ;  /* 0x000000200000780c */ /* 0x000fe20000764270 */
[----:B------:R-:W-:Y:S02]  /*5f20*/  BSSY B1, `(.L_x_195) ;  /* 0x0000005000017945 */ /* 0x000fe40003800000 */
[----:B------:R-:W-:-:S05]  /*5f30*/  FFMA R39, R39, R23, R10 ;  /* 0x0000001727277223 */ /* 0x000fca000000000a */
[----:B------:R0:W-:Y:S05]  /*5f40*/  @P2 STG.E desc[UR36][R6.64+0x64], R39 ;  /* 0x0000642706002986 */ /* 0x0001ea000c101924 */
[----:B------:R-:W-:Y:S05]  /*5f50*/  @!P3 BRA `(.L_x_196) ;  /* 0x000000000004b947 */ /* 0x000fea0003800000 */
[----:B------:R0:W5:Y:S02]  /*5f60*/  LDG.E.LTC128B R173, desc[UR36][R2.64+0x80] ;  /* 0x0000802402ad7981 */ /* 0x000164000c1e1920 */
.L_x_196:
[----:B------:R-:W-:Y:S05]  /*5f70*/  BSYNC B1 ;  /* 0x0000000000017941 */ /* 0x000fea0003800000 */
.L_x_195:
[----:B0----5:R-:W-:Y:S01]  /*5f80*/  FMUL R11, R173, R22 ;  /* 0x00000016ad0b7220 */ /* 0x021fe20000400000 */
[----:B------:R-:W-:Y:S01]  /*5f90*/  ISETP.GT.AND P2, PT, R0, 0x21, P0 ;  /* 0x000000210000780c */ /* 0x000fe20000744270 */
[----:B------:R-:W-:Y:S02]  /*5fa0*/  BSSY B1, `(.L_x_197) ;  /* 0x0000005000017945 */ /* 0x000fe40003800000 */
[----:B------:R-:W-:-:S05]  /*5fb0*/  FFMA R11, R40, R23, R11 ;  /* 0x00000017280b7223 */ /* 0x000fca000000000b */
[----:B------:R0:W-:Y:S05]  /*5fc0*/  @P3 STG.E desc[UR36][R4.64+0x80], R11 ;  /* 0x0000800b04003986 */ /* 0x0001ea000c101924 */
[----:B------:R-:W-:Y:S05]  /*5fd0*/  @!P2 BRA `(.L_x_198) ;  /* 0x000000000004a947 */ /* 0x000fea0003800000 */
[----:B------:R0:W5:Y:S02]  /*5fe0*/  LDG.E.LTC128B R173, desc[UR36][R2.64+0x84] ;  /* 0x0000842402ad7981 */ /* 0x000164000c1e1920 */
.L_x_198:
[----:B------:R-:W-:Y:S05]  /*5ff0*/  BSYNC B1 ;  /* 0x0000000000017941 */ /* 0x000fea0003800000 */
.L_x_197:
[----:B-----5:R-:W-:Y:S01]  /*6000*/  FMUL R10, R173, R22 ;  /* 0x00000016ad0a7220 */ /* 0x020fe20000400000 */
[----:B------:R-:W-:Y:S01]  /*6010*/  ISETP.GT.AND P3, PT, R0, 0x20, P1 ;  /* 0x000000200000780c */ /* 0x000fe20000f64270 */
[----:B------:R-:W-:Y:S02]  /*6020*/  BSSY B1, `(.L_x_199) ;  /* 0x0000005000017945 */ /* 0x000fe40003800000 */
[----:B------:R-:W-:-:S05]  /*6030*/  FFMA R41, R41, R23, R10 ;  /* 0x0000001729297223 */ /* 0x000fca000000000a */
[----:B------:R0:W-:Y:S05]  /*6040*/  @P2 STG.E desc[UR36][R4.64+0x84], R41 ;  /* 0x0000842904002986 */ /* 0x0001ea000c101924 */
[----:B------:R-:W-:Y:S05]  /*6050*/  @!P3 BRA `(.L_x_200) ;  /* 0x000000000004b947 */ /* 0x000fea0003800000 */
[----:B------:R0:W5:Y:S02]  /*6060*/  LDG.E.LTC128B R173, desc[UR36][R8.64+0x80] ;  /* 0x0000802408ad7981 */ /* 0x000164000c1e1920 */
.L_x_200:
[----:B------:R-:W-:Y:S05]  /*6070*/  BSYNC B1 ;  /* 0x0000000000017941 */ /* 0x000fea0003800000 */
.L_x_199:
[----:B0----5:R-:W-:Y:S01]  /*6080*/  FMUL R11, R173, R22 ;  /* 0x00000016ad0b7220 */ /* 0x021fe20000400000 */
[----:B------:R-:W-:Y:S01]  /*6090*/  ISETP.GT.AND P2, PT, R0, 0x21, P1 ;  /* 0x000000210000780c */ /* 0x000fe20000f44270 */
[----:B------:R-:W-:Y:S02]  /*60a0*/  BSSY B1, `(.L_x_201) ;  /* 0x0000005000017945 */ /* 0x000fe40003800000 */
[----:B------:R-:W-:-:S05]  /*60b0*/  FFMA R11, R42, R23, R11 ;  /* 0x000000172a0b7223 */ /* 0x000fca000000000b */
[----:B------:R0:W-:Y:S05]  /*60c0*/  @P3 STG.E desc[UR36][R6.64+0x80], R11 ;  /* 0x0000800b06003986 */ /* 0x0001ea000c101924 */
[----:B------:R-:W-:Y:S05]  /*60d0*/  @!P2 BRA `(.L_x_202) ;  /* 0x000000000004a947 */ /* 0x000fea0003800000 */
[----:B------:R0:W5:Y:S02]  /*60e0*/  LDG.E.LTC128B R173, desc[UR36][R8.64+0x84] ;  /* 0x0000842408ad7981 */ /* 0x000164000c1e1920 */
.L_x_202:
[----:B------:R-:W-:Y:S05]  /*60f0*/  BSYNC B1 ;  /* 0x0000000000017941 */ /* 0x000fea0003800000 */
.L_x_201:
[----:B-----5:R-:W-:Y:S01]  /*6100*/  FMUL R10, R173, R22 ;  /* 0x00000016ad0a7220 */ /* 0x020fe20000400000 */
[----:B------:R-:W-:Y:S01]  /*6110*/  ISETP.GT.AND P3, PT, R0, 0x28, P0 ;  /* 0x000000280000780c */ /* 0x000fe20000764270 */
[----:B------:R-:W-:Y:S02]  /*6120*/  BSSY B1, `(.L_x_203) ;  /* 0x0000005000017945 */ /* 0x000fe40003800000 */
[----:B------:R-:W-:-:S05]  /*6130*/  FFMA R43, R43, R23, R10 ;  /* 0x000000172b2b7223 */ /* 0x000fca000000000a */
[----:B------:R0:W-:Y:S05]  /*6140*/  @P2 STG.E desc[UR36][R6.64+0x84], R43 ;  /* 0x0000842b06002986 */ /* 0x0001ea000c101924 */
[----:B------:R-:W-:Y:S05]  /*6150*/  @!P3 BRA `(.L_x_204) ;  /* 0x000000000004b947 */ /* 0x000fea0003800000 */
[----:B------:R0:W5:Y:S02]  /*6160*/  LDG.E.LTC128B R173, desc[UR36][R2.64+0xa0] ;  /* 0x0000a02402ad7981 */ /* 0x000164000c1e1920 */
.L_x_204:
[----:B------:R-:W-:Y:S05]  /*6170*/  BSYNC B1 ;  /* 0x0000000000017941 */ /* 0x000fea0003800000 */
.L_x_203:
[----:B0----5:R-:W-:Y:S01]  /*6180*/  FMUL R11, R173, R22 ;  /* 0x00000016ad0b7220 */ /* 0x021fe20000400000 */
[----:B------:R-:W-:Y:S01]  /*6190*/  ISETP.GT.AND P2, PT, R0, 0x29, P0 ;  /* 0x000000290000780c */ /* 0x000fe20000744270 */
[----:B------:R-:W-:Y:S02]  /*61a0*/  BSSY B1, `(.L_x_205) ;  /* 0x0000005000017945 */ /* 0x000fe40003800000 */
[----:B------:R-:W-:-:S05]  /*61b0*/  FFMA R11, R44, R23, R11 ;  /* 0x000000172c0b7223 */ /* 0x000fca000000000b */
[----:B------:R0:W-:Y:S05]  /*61c0*/  @P3 STG.E desc[UR36][R4.64+0xa0], R11 ;  /* 0x0000a00b04003986 */ /* 0x0001ea000c101924 */
[----:B------:R-:W-:Y:S05]  /*61d0*/  @!P2 BRA `(.L_x_206) ;  /* 0x000000000004a947 */ /* 0x000fea0003800000 */
[----:B------:R0:W5:Y:S02]  /*61e0*/  LDG.E.LTC128B R173, desc[UR36][R2.64+0xa4] ;  /* 0x0000a42402ad7981 */ /* 0x000164000c1e1920 */
.L_x_206:
[----:B------:R-:W-:Y:S05]  /*61f0*/  BSYNC B1 ;  /* 0x0000000000017941 */ /* 0x000fea0003800000 */
.L_x_205:
[----:B-----5:R-:W-:Y:S01]  /*6200*/  FMUL R10, R173, R22 ;  /* 0x00000016ad0a7220 */ /* 0x020fe20000400000 */
[----:B------:R-:W-:Y:S01]  /*6210*/  ISETP.GT.AND P3, PT, R0, 0x28, P1 ;  /* 0x000000280000780c */ /* 0x000fe20000f64270 */
[----:B------:R-:W-:Y:S02]  /*6220*/  BSSY B1, `(.L_x_207) ;  /* 0x0000005000017945 */ /* 0x000fe40003800000 */
[----:B------:R-:W-:-:S05]  /*6230*/  FFMA R45, R45, R23, R10 ;  /* 0x000000172d2d7223 */ /* 0x000fca000000000a */
[----:B------:R0:W-:Y:S05]  /*6240*/  @P2 STG.E desc[UR36][R4.64+0xa4], R45 ;  /* 0x0000a42d04002986 */ /* 0x0001ea000c101924 */
[----:B------:R-:W-:Y:S05]  /*6250*/  @!P3 BRA `(.L_x_208) ;  /* 0x000000000004b947 */ /* 0x000fea0003800000 */
[----:B------:R0:W5:Y:S02]  /*6260*/  LDG.E.LTC128B R173, desc[UR36][R8.64+0xa0] ;  /* 0x0000a02408ad7981 */ /* 0x000164000c1e1920 */
.L_x_208:
[----:B------:R-:W-:Y:S05]  /*6270*/  BSYNC B1 ;  /* 0x0000000000017941 */ /* 0x000fea0003800000 */
.L_x_207:
[----:B0----5:R-:W-:Y:S01]  /*6280*/  FMUL R11, R173, R22 ;  /* 0x00000016ad0b7220 */ /* 0x021fe20000400000 */
[----:B------:R-:W-:Y:S01]  /*6290*/  ISETP.GT.AND P2, PT, R0, 0x29, P1 ;  /* 0x000000290000780c */ /* 0x000fe20000f44270 */
[----:B------:R-:W-:Y:S02]  /*62a0*/  BSSY B1, `(.L_x_209) ;  /* 0x0000005000017945 */ /* 0x000fe40003800000 */
[----:B------:R-:W-:-:S05]  /*62b0*/  FFMA R11, R46, R23, R11 ;  /* 0x000000172e0b7223 */ /* 0x000fca000000000b */
[----:B------:R0:W-:Y:S05]  /*62c0*/  @P3 STG.E desc[UR36][R6.64+0xa0], R11 ;  /* 0x0000a00b06003986 */ /* 0x0001ea000c101924 */
[----:B------:R-:W-:Y:S05]  /*62d0*/  @!P2 BRA `(.L_x_210) ;  /* 0x000000000004a947 */ /* 0x000fea0003800000 */
[----:B------:R0:W5:Y:S02]  /*62e0*/  LDG.E.LTC128B R173, desc[UR36][R8.64+0xa4] ;  /* 0x0000a42408ad7981 */ /* 0x000164000c1e1920 */
.L_x_210:
[----:B------:R-:W-:Y:S05]  /*62f0*/  BSYNC B1 ;  /* 0x0000000000017941 */ /* 0x000fea0003800000 */
.L_x_209:
[----:B-----5:R-:W-:Y:S01]  /*6300*/  FMUL R10, R173, R22 ;  /* 0x00000016ad0a7220 */ /* 0x020fe20000400000 */
[----:B------:R-:W-:Y:S01]  /*6310*/  ISETP.GT.AND P3, PT, R0, 0x30, P0 ;  /* 0x000000300000780c */ /* 0x000fe20000764270 */
[----:B------:R-:W-:Y:S02]  /*6320*/  BSSY B1, `(.L_x_211) ;  /* 0x0000005000017945 */ /* 0x000fe40003800000 */
[----:B------:R-:W-:-:S05]  /*6330*/  FFMA R47, R47, R23, R10 ;  /* 0x000000172f2f7223 */ /* 0x000fca000000000a */
[----:B------:R0:W-:Y:S05]  /*6340*/  @P2 STG.E desc[UR36][R6.64+0xa4], R47 ;  /* 0x0000a42f06002986 */ /* 0x0001ea000c101924 */
[----:B------:R-:W-:Y:S05]  /*6350*/  @!P3 BRA `(.L_x_212) ;  /* 0x000000000004b947 */ /* 0x000fea0003800000 */
[----:B------:R0:W5:Y:S02]  /*6360*/  LDG.E.LTC128B R173, desc[UR36][R2.64+0xc0] ;  /* 0x0000c02402ad7981 */ /* 0x000164000c1e1920 */
.L_x_212:
[----:B------:R-:W-:Y:S05]  /*6370*/  BSYNC B1 ;  /* 0x0000000000017941 */ /* 0x000fea0003800000 */
.L_x_211:
[----:B0----5:R-:W-:Y:S01]  /*6380*/  FMUL R11, R173, R22 ;  /* 0x00000016ad0b7220 */ /* 0x021fe20000400000 */
[----:B------:R-:W-:Y:S01]  /*6390*/  ISETP.GT.AND P2, PT, R0, 0x31, P0 ;  /* 0x000000310000780c */ /* 0x000fe20000744270 */
[----:B------:R-:W-:Y:S02]  /*63a0*/  BSSY B1, `(.L_x_213) ;  /* 0x0000005000017945 */ /* 0x000fe40003800000 */
[----:B------:R-:W-:-:S05]  /*63b0*/  FFMA R11, R48, R23, R11 ;  /* 0x00000017300b7223 */ /* 0x000fca000000000b */
[----:B------:R0:W-:Y:S05]  /*63c0*/  @P3 STG.E desc[UR36][R4.64+0xc0], R11 ;  /* 0x0000c00b04003986 */ /* 0x0001ea000c101924 */
[----:B------:R-:W-:Y:S05]  /*63d0*/  @!P2 BRA `(.L_x_214) ;  /* 0x000000000004a947 */ /* 0x000fea0003800000 */
[----:B------:R0:W5:Y:S02]  /*63e0*/  LDG.E.LTC128B R173, desc[UR36][R2.64+0xc4] ;  /* 0x0000c42402ad7981 */ /* 0x000164000c1e1920 */
.L_x_214:
[----:B------:R-:W-:Y:S05]  /*63f0*/  BSYNC B1 ;  /* 0x0000000000017941 */ /* 0x000fea0003800000 */
.L_x_213:
[----:B-----5:R-:W-:Y:S01]  /*6400*/  FMUL R10, R173, R22 ;  /* 0x00000016ad0a7220 */ /* 0x020fe20000400000 */
[----:B------:R-:W-:Y:S01]  /*6410*/  ISETP.GT.AND P3, PT, R0, 0x30, P1 ;  /* 0x000000300000780c */ /* 0x000fe20000f64270 */
[----:B------:R-:W-:Y:S02]  /*6420*/  BSSY B1, `(.L_x_215) ;  /* 0x0000005000017945 */ /* 0x000fe40003800000 */
[----:B------:R-:W-:-:S05]  /*6430*/  FFMA R49, R49, R23, R10 ;  /* 0x0000001731317223 */ /* 0x000fca000000000a */
[----:B------:R0:W-:Y:S05]  /*6440*/  @P2 STG.E desc[UR36][R4.64+0xc4], R49 ;  /* 0x0000c43104002986 */ /* 0x0001ea000c101924 */
[----:B------:R-:W-:Y:S05]  /*6450*/  @!P3 BRA `(.L_x_216) ;  /* 0x000000000004b947 */ /* 0x000fea0003800000 */
[----:B------:R0:W5:Y:S02]  /*6460*/  LDG.E.LTC128B R173, desc[UR36][R8.64+0xc0] ;  /* 0x0000c02408ad7981 */ /* 0x000164000c1e1920 */
.L_x_216:
[----:B------:R-:W-:Y:S05]  /*6470*/  BSYNC B1 ;  /* 0x0000000000017941 */ /* 0x000fea0003800000 */
.L_x_215:
[----:B0----5:R-:W-:Y:S01]  /*6480*/  FMUL R11, R173, R22 ;  /* 0x00000016ad0b7220 */ /* 0x021fe20000400000 */
[----:B------:R-:W-:Y:S01]  /*6490*/  ISETP.GT.AND P2, PT, R0, 0x31, P1 ;  /* 0x000000310000780c */ /* 0x000fe20000f44270 */
[----:B------:R-:W-:Y:S02]  /*64a0*/  BSSY B1, `(.L_x_217) ;  /* 0x0000005000017945 */ /* 0x000fe40003800000 */
[----:B------:R-:W-:-:S05]  /*64b0*/  FFMA R11, R50, R23, R11 ;  /* 0x00000017320b7223 */ /* 0x000fca000000000b */
[----:B------:R0:W-:Y:S05]  /*64c0*/  @P3 STG.E desc[UR36][R6.64+0xc0], R11 ;  /* 0x0000c00b06003986 */ /* 0x0001ea000c101924 */
[----:B------:R-:W-:Y:S05]  /*64d0*/  @!P2 BRA `(.L_x_218) ;  /* 0x000000000004a947 */ /* 0x000fea0003800000 */
[----:B------:R0:W5:Y:S02]  /*64e0*/  LDG.E.LTC128B R173, desc[UR36][R8.64+0xc4] ;  /* 0x0000c42408ad7981 */ /* 0x000164000c1e1920 */
.L_x_218:
[----:B------:R-:W-:Y:S05]  /*64f0*/  BSYNC B1 ;  /* 0x0000000000017941 */ /* 0x000fea0003800000 */
.L_x_217:
[----:B-----5:R-:W-:Y:S01]  /*6500*/  FMUL R10, R173, R22 ;  /* 0x00000016ad0a7220 */ /* 0x020fe20000400000 */
[----:B------:R-:W-:Y:S01]  /*6510*/  ISETP.GT.AND P3, PT, R0, 0x38, P0 ;  /* 0x000000380000780c */ /* 0x000fe20000764270 */
[----:B------:R-:W-:Y:S02]  /*6520*/  BSSY B1, `(.L_x_219) ;  /* 0x0000005000017945 */ /* 0x000fe40003800000 */
[----:B------:R-:W-:-:S05]  /*6530*/  FFMA R51, R51, R23, R10 ;  /* 0x0000001733337223 */ /* 0x000fca000000000a */
[----:B------:R0:W-:Y:S05]  /*6540*/  @P2 STG.E desc[UR36][R6.64+0xc4], R51 ;  /* 0x0000c43306002986 */ /* 0x0001ea000c101924 */
[----:B------:R-:W-:Y:S05]  /*6550*/  @!P3 BRA `(.L_x_220) ;  /* 0x000000000004b947 */ /* 0x000fea0003800000 */
[----:B------:R0:W5:Y:S02]  /*6560*/  LDG.E.LTC128B R173, desc[UR36][R2.64+0xe0] ;  /* 0x0000e02402ad7981 */ /* 0x000164000c1e1920 */
.L_x_220:
[----:B------:R-:W-:Y:S05]  /*6570*/  BSYNC B1 ;  /* 0x0000000000017941 */ /* 0x000fea0003800000 */
.L_x_219:
[----:B0----5:R-:W-:Y:S01]  /*6580*/  FMUL R11, R173, R22 ;  /* 0x00000016ad0b7220 */ /* 0x021fe20000400000 */
[----:B------:R-:W-:Y:S01]  /*6590*/  ISETP.GT.AND P2, PT, R0, 0x39, P0 ;  /* 0x000000390000780c */ /* 0x000fe20000744270 */
[----:B------:R-:W-:Y:S02]  /*65a0*/  BSSY B1, `(.L_x_221) ;  /* 0x0000005000017945 */ /* 0x000fe40003800000 */
[----:B------:R-:W-:-:S05]  /*65b0*/  FFMA R11, R52, R23, R11 ;  /* 0x00000017340b7223 */ /* 0x000fca000000000b */
[----:B------:R0:W-:Y:S05]  /*65c0*/  @P3 STG.E desc[UR36][R4.64+0xe0], R11 ;  /* 0x0000e00b04003986 */ /* 0x0001ea000c101924 */
[----:B------:R-:W-:Y:S05]  /*65d0*/  @!P2 BRA `(.L_x_222) ;  /* 0x000000000004a947 */ /* 0x000fea0003800000 */
[----:B------:R0:W5:Y:S02]  /*65e0*/  LDG.E.LTC128B R173, desc[UR36][R2.64+0xe4] ;  /* 0x0000e42402ad7981 */ /* 0x000164000c1e1920 */
.L_x_222:
[----:B------:R-:W-:Y:S05]  /*65f0*/  BSYNC B1 ;  /* 0x0000000000017941 */ /* 0x000fea0003800000 */
.L_x_221:
[----:B-----5:R-:W-:Y:S01]  /*6600*/  FMUL R10, R173, R22 ;  /* 0x00000016ad0a7220 */ /* 0x020fe20000400000 */
[----:B------:R-:W-:Y:S01]  /*6610*/  ISETP.GT.AND P3, PT, R0, 0x38, P1 ;  /* 0x000000380000780c */ /* 0x000fe20000f64270 */
[----:B------:R-:W-:Y:S02]  /*6620*/  BSSY B1, `(.L_x_223) ;  /* 0x0000005000017945 */ /* 0x000fe40003800000 */
[----:B------:R-:W-:-:S05]  /*6630*/  FFMA R53, R53, R23, R10 ;  /* 0x0000001735357223 */ /* 0x000fca000000000a */
[----:B------:R0:W-:Y:S05]  /*6640*/  @P2 STG.E desc[UR36][R4.64+0xe4], R53 ;  /* 0x0000e43504002986 */ /* 0x0001ea000c101924 */
[----:B------:R-:W-:Y:S05]  /*6650*/  @!P3 BRA `(.L_x_224) ;  /* 0x000000000004b947 */ /* 0x000fea0003800000 */
[----:B------:R0:W5:Y:S02]  /*6660*/  LDG.E.LTC128B R173, desc[UR36][R8.64+0xe0] ;  /* 0x0000e02408ad7981 */ /* 0x000164000c1e1920 */
.L_x_224:
[----:B------:R-:W-:Y:S05]  /*6670*/  BSYNC B1 ;  /* 0x0000000000017941 */ /* 0x000fea0003800000 */
.L_x_223:
[----:B0----5:R-:W-:Y:S01]  /*6680*/  FMUL R11, R173, R22 ;  /* 0x00000016ad0b7220 */ /* 0x021fe20000400000 */
[----:B------:R-:W-:Y:S01]  /*6690*/  ISETP.GT.AND P2, PT, R0, 0x39, P1 ;  /* 0x000000390000780c */ /* 0x000fe20000f44270 */
[----:B------:R-:W-:Y:S02]  /*66a0*/  BSSY B1, `(.L_x_225) ;  /* 0x0000005000017945 */ /* 0x000fe40003800000 */
[----:B------:R-:W-:-:S05]  /*66b0*/  FFMA R11, R54, R23, R11 ;  /* 0x00000017360b7223 */ /* 0x000fca000000000b */
[----:B------:R0:W-:Y:S05]  /*66c0*/  @P3 STG.E desc[UR36][R6.64+0xe0], R11 ;  /* 0x0000e00b06003986 */ /* 0x0001ea000c101924 */
[----:B------:R-:W-:Y:S05]  /*66d0*/  @!P2 BRA `(.L_x_226) ;  /* 0x000000000004a947 */ /* 0x000fea0003800000 */
[----:B------:R0:W5:Y:S02]  /*66e0*/  LDG.E.LTC128B R173, desc[UR36][R8.64+0xe4] ;  /* 0x0000e42408ad7981 */ /* 0x000164000c1e1920 */
.L_x_226:
[----:B------:R-:W-:Y:S05]  /*66f0*/  BSYNC B1 ;  /* 0x0000000000017941 */ /* 0x000fea0003800000 */
.L_x_225:
[----:B-----5:R-:W-:Y:S01]  /*6700*/  FMUL R10, R173, R22 ;  /* 0x00000016ad0a7220 */ /* 0x020fe20000400000 */
[----:B------:R-:W-:Y:S01]  /*6710*/  ISETP.GT.AND P3, PT, R0, 0x40, P0 ;  /* 0x000000400000780c */ /* 0x000fe20000764270 */
[----:B------:R-:W-:Y:S02]  /*6720*/  BSSY B1, `(.L_x_227) ;  /* 0x0000005000017945 */ /* 0x000fe40003800000 */
[----:B------:R-:W-:-:S05]  /*6730*/  FFMA R55, R55, R23, R10 ;  /* 0x0000001737377223 */ /* 0x000fca000000000a */
[----:B------:R0:W-:Y:S05]  /*6740*/  @P2 STG.E desc[UR36][R6.64+0xe4], R55 ;  /* 0x0000e43706002986 */ /* 0x0001ea000c101924 */
[----:B------:R-:W-:Y:S05]  /*6750*/  @!P3 BRA `(.L_x_228) ;  /* 0x000000000004b947 */ /* 0x000fea0003800000 */
[----:B------:R0:W5:Y:S02]  /*6760*/  LDG.E.LTC128B R173, desc[UR36][R2.64+0x100] ;  /* 0x0001002402ad7981 */ /* 0x000164000c1e1920 */
.L_x_228:
[----:B------:R-:W-:Y:S05]  /*6770*/  BSYNC B1 ;  /* 0x0000000000017941 */ /* 0x000fea0003800000 */
.L_x_227:
[----:B0----5:R-:W-:Y:S01]  /*6780*/  FMUL R11, R173, R22 ;  /* 0x00000016ad0b7220 */ /* 0x021fe20000400000 */
[----:B------:R-:W-:Y:S01]  /*6790*/  ISETP.GT.AND P2, PT, R0, 0x41, P0 ;  /* 0x000000410000780c */ /* 0x000fe20000744270 */
[----:B------:R-:W-:Y:S02]  /*67a0*/  BSSY B1, `(.L_x_229) ;  /* 0x0000005000017945 */ /* 0x000fe40003800000 */
[----:B------:R-:W-:-:S05]  /*67b0*/  FFMA R11, R56, R23, R11 ;  /* 0x00000017380b7223 */ /* 0x000fca000000000b */
[----:B------:R0:W-:Y:S05]  /*67c0*/  @P3 STG.E desc[UR36][R4.64+0x100], R11 ;  /* 0x0001000b04003986 */ /* 0x0001ea000c101924 */
[----:B------:R-:W-:Y:S05]  /*67d0*/  @!P2 BRA `(.L_x_230) ;  /* 0x000000000004a947 */ /* 0x000fea0003800000 */
[----:B------:R0:W5:Y:S02]  /*67e0*/  LDG.E.LTC128B R173, desc[UR36][R2.64+0x104] ;  /* 0x0001042402ad7981 */ /* 0x000164000c1e1920 */
.L_x_230:
[----:B------:R-:W-:Y:S05]  /*67f0*/  BSYNC B1 ;  /* 0x0000000000017941 */ /* 0x000fea0003800000 */
.L_x_229:
[----:B-----5:R-:W-:Y:S01]  /*6800*/  FMUL R10, R173, R22 ;  /* 0x00000016ad0a7220 */ /* 0x020fe20000400000 */
[----:B------:R-:W-:Y:S01]  /*6810*/  ISETP.GT.AND P3, PT, R0, 0x40, P1 ;  /* 0x000000400000780c */ /* 0x000fe20000f64270 */
[----:B------:R-:W-:Y:S02]  /*6820*/  BSSY B1, `(.L_x_231) ;  /* 0x0000005000017945 */ /* 0x000fe40003800000 */
[----:B------:R-:W-:-:S05]  /*6830*/  FFMA R57, R57, R23, R10 ;  /* 0x0000001739397223 */ /* 0x000fca000000000a */
[----:B------:R0:W-:Y:S05]  /*6840*/  @P2 STG.E desc[UR36][R4.64+0x104], R57 ;  /* 0x0001043904002986 */ /* 0x0001ea000c101924 */
[----:B------:R-:W-:Y:S05]  /*6850*/  @!P3 BRA `(.L_x_232) ;  /* 0x000000000004b947 */ /* 0x000fea0003800000 */
[----:B------:R0:W5:Y:S02]  /*6860*/  LDG.E.LTC128B R173, desc[UR36][R8.64+0x100] ;  /* 0x0001002408ad7981 */ /* 0x000164000c1e1920 */
.L_x_232:
[----:B------:R-:W-:Y:S05]  /*6870*/  BSYNC B1 ;  /* 0x0000000000017941 */ /* 0x000fea0003800000 */
.L_x_231:
[----:B0----5:R-:W-:Y:S01]  /*6880*/  FMUL R11, R173, R22 ;  /* 0x00000016ad0b7220 */ /* 0x021fe20000400000 */
[----:B------:R-:W-:Y:S01]  /*6890*/  ISETP.GT.AND P2, PT, R0, 0x41, P1 ;  /* 0x000000410000780c */ /* 0x000fe20000f44270 */
[----:B------:R-:W-:Y:S02]  /*68a0*/  BSSY B1, `(.L_x_233) ;  /* 0x0000005000017945 */ /* 0x000fe40003800000 */
[----:B------:R-:W-:-:S05]  /*68b0*/  FFMA R11, R58, R23, R11 ;  /* 0x000000173a0b7223 */ /* 0x000fca000000000b */
[----:B------:R0:W-:Y:S05]  /*68c0*/  @P3 STG.E desc[UR36][R6.64+0x100], R11 ;  /* 0x0001000b06003986 */ /* 0x0001ea000c101924 */
[----:B------:R-:W-:Y:S05]  /*68d0*/  @!P2 BRA `(.L_x_234) ;  /* 0x000000000004a947 */ /* 0x000fea0003800000 */
[----:B------:R0:W5:Y:S02]  /*68e0*/  LDG.E.LTC128B R173, desc[UR36][R8.64+0x104] ;  /* 0x0001042408ad7981 */ /* 0x000164000c1e1920 */
.L_x_234:
[----:B------:R-:W-:Y:S05]  /*68f0*/  BSYNC B1 ;  /* 0x0000000000017941 */ /* 0x000fea0003800000 */
.L_x_233:
[----:B-----5:R-:W-:Y:S01]  /*6900*/  FMUL R10, R173, R22 ;  /* 0x00000016ad0a7220 */ /* 0x020fe20000400000 */
[----:B------:R-:W-:Y:S01]  /*6910*/  ISETP.GT.AND P3, PT, R0, 0x48, P0 ;  /* 0x000000480000780c */ /* 0x000fe20000764270 */
[----:B------:R-:W-:Y:S02]  /*6920*/  BSSY B1, `(.L_x_235) ;  /* 0x0000005000017945 */ /* 0x000fe40003800000 */
[----:B------:R-:W-:-:S05]  /*6930*/  FFMA R59, R59, R23, R10 ;  /* 0x000000173b3b7223 */ /* 0x000fca000000000a */
[----:B------:R0:W-:Y:S05]  /*6940*/  @P2 STG.E desc[UR36][R6.64+0x104], R59 ;  /* 0x0001043b06002986 */ /* 0x0001ea000c101924 */
[----:B------:R-:W-:Y:S05]  /*6950*/  @!P3 BRA `(.L_x_236) ;  /* 0x000000000004b947 */ /* 0x000fea0003800000 */
[----:B------:R0:W5:Y:S02]  /*6960*/  LDG.E.LTC128B R173, desc[UR36][R2.64+0x120] ;  /* 0x0001202402ad7981 */ /* 0x000164000c1e1920 */
.L_x_236:
[----:B------:R-:W-:Y:S05]  /*6970*/  BSYNC B1 ;  /* 0x0000000000017941 */ /* 0x000fea0003800000 */
.L_x_235:
[----:B0----5:R-:W-:Y:S01]  /*6980*/  FMUL R11, R173, R22 ;  /* 0x00000016ad0b7220 */ /* 0x021fe20000400000 */
[----:B------:R-:W-:Y:S01]  /*6990*/  ISETP.GT.AND P2, PT, R0, 0x49, P0 ;  /* 0x000000490000780c */ /* 0x000fe20000744270 */
[----:B------:R-:W-:Y:S02]  /*69a0*/  BSSY B1, `(.L_x_237) ;  /* 0x0000005000017945 */ /* 0x000fe40003800000 */
[----:B------:R-:W-:-:S05]  /*69b0*/  FFMA R11, R60, R23, R11 ;  /* 0x000000173c0b7223 */ /* 0x000fca000000000b */
[----:B------:R0:W-:Y:S05]  /*69c0*/  @P3 STG.E desc[UR36][R4.64+0x120], R11 ;  /* 0x0001200b04003986 */ /* 0x0001ea000c101924 */
[----:B------:R-:W-:Y:S05]  /*69d0*/  @!P2 BRA `(.L_x_238) ;  /* 0x000000000004a947 */ /* 0x000fea0003800000 */
[----:B------:R0:W5:Y:S02]  /*69e0*/  LDG.E.LTC128B R173, desc[UR36][R2.64+0x124] ;  /* 0x0001242402ad7981 */ /* 0x000164000c1e1920 */
.L_x_238:
[----:B------:R-:W-:Y:S05]  /*69f0*/  BSYNC B1 ;  /* 0x0000000000017941 */ /* 0x000fea0003800000 */
.L_x_237:
[----:B-----5:R-:W-:Y:S01]  /*6a00*/  FMUL R10, R173, R22 ;  /* 0x00000016ad0a7220 */ /* 0x020fe20000400000 */
[----:B------:R-:W-:Y:S01]  /*6a10*/  ISETP.GT.AND P3, PT, R0, 0x48, P1 ;  /* 0x000000480000780c */ /* 0x000fe20000f64270 */
[----:B------:R-:W-:Y:S02]  /*6a20*/  BSSY B1, `(.L_x_239) ;  /* 0x0000005000017945 */ /* 0x000fe40003800000 */
[----:B------:R-:W-:-:S05]  /*6a30*/  FFMA R61, R61, R23, R10 ;  /* 0x000000173d3d7223 */ /* 0x000fca000000000a */
[----:B------:R0:W-:Y:S05]  /*6a40*/  @P2 STG.E desc[UR36][R4.64+0x124], R61 ;  /* 0x0001243d04002986 */ /* 0x0001ea000c101924 */
[----:B------:R-:W-:Y:S05]  /*6a50*/  @!P3 BRA `(.L_x_240) ;  /* 0x000000000004b947 */ /* 0x000fea0003800000 */
[----:B------:R0:W5:Y:S02]  /*6a60*/  LDG.E.LTC128B R173, desc[UR36][R8.64+0x120] ;  /* 0x0001202408ad7981 */ /* 0x000164000c1e1920 */
.L_x_240:
[----:B------:R-:W-:Y:S05]  /*6a70*/  BSYNC B1 ;  /* 0x0000000000017941 */ /* 0x000fea0003800000 */
.L_x_239:
[----:B0----5:R-:W-:Y:S01]  /*6a80*/  FMUL R11, R173, R22 ;  /* 0x00000016ad0b7220 */ /* 0x021fe20000400000 */
[----:B------:R-:W-:Y:S01]  /*6a90*/  ISETP.GT.AND P2, PT, R0, 0x49, P1 ;  /* 0x000000490000780c */ /* 0x000fe20000f44270 */
[----:B------:R-:W-:Y:S02]  /*6aa0*/  BSSY B1, `(.L_x_241) ;  /* 0x0000005000017945 */ /* 0x000fe40003800000 */
[----:B------:R-:W-:-:S05]  /*6ab0*/  FFMA R11, R62, R23, R11 ;  /* 0x000000173e0b7223 */ /* 0x000fca000000000b */
[----:B------:R0:W-:Y:S05]  /*6ac0*/  @P3 STG.E desc[UR36][R6.64+0x120], R11 ;  /* 0x0001200b06003986 */ /* 0x0001ea000c101924 */
[----:B------:R-:W-:Y:S05]  /*6ad0*/  @!P2 BRA `(.L_x_242) ;  /* 0x000000000004a947 */ /* 0x000fea0003800000 */
[----:B------:R0:W5:Y:S02]  /*6ae0*/  LDG.E.LTC128B R173, desc[UR36][R8.64+0x124] ;  /* 0x0001242408ad7981 */ /* 0x000164000c1e1920 */
.L_x_242:
[----:B------:R-:W-:Y:S05]  /*6af0*/  BSYNC B1 ;  /* 0x0000000000017941 */ /* 0x000fea0003800000 */
.L_x_241:
[----:B-----5:R-:W-:Y:S01]  /*6b00*/  FMUL R10, R173, R22 ;  /* 0x00000016ad0a7220 */ /* 0x020fe20000400000 */
[----:B------:R-:W-:Y:S01]  /*6b10*/  ISETP.GT.AND P3, PT, R0, 0x50, P0 ;  /* 0x000000500000780c */ /* 0x000fe20000764270 */
[----:B------:R-:W-:Y:S02]  /*6b20*/  BSSY B1, `(.L_x_243) ;  /* 0x0000005000017945 */ /* 0x000fe40003800000 */
[----:B------:R-:W-:-:S05]  /*6b30*/  FFMA R63, R63, R23, R10 ;  /* 0x000000173f3f7223 */ /* 0x000fca000000000a */
[----:B------:R0:W-:Y:S05]  /*6b40*/  @P2 STG.E desc[UR36][R6.64+0x124], R63 ;  /* 0x0001243f06002986 */ /* 0x0001ea000c101924 */
[----:B------:R-:W-:Y:S05]  /*6b50*/  @!P3 BRA `(.L_x_244) ;  /* 0x000000000004b947 */ /* 0x000fea0003800000 */
[----:B------:R0:W5:Y:S02]  /*6b60*/  LDG.E.LTC128B R173, desc[UR36][R2.64+0x140] ;  /* 0x0001402402ad7981 */ /* 0x000164000c1e1920 */
.L_x_244:
[----:B------:R-:W-:Y:S05]  /*6b70*/  BSYNC B1 ;  /* 0x0000000000017941 */ /* 0x000fea0003800000 */
.L_x_243:
[----:B0----5:R-:W-:Y:S01]  /*6b80*/  FMUL R11, R173, R22 ;  /* 0x00000016ad0b7220 */ /* 0x021fe20000400000 */
[----:B------:R-:W-:Y:S01]  /*6b90*/  ISETP.GT.AND P2, PT, R0, 0x51, P0 ;  /* 0x000000510000780c */ /* 0x000fe20000744270 */
[----:B------:R-:W-:Y:S02]  /*6ba0*/  BSSY B1, `(.L_x_245) ;  /* 0x0000005000017945 */ /* 0x000fe40003800000 */
[----:B------:R-:W-:-:S05]  /*6bb0*/  FFMA R11, R64, R23, R11 ;  /* 0x00000017400b7223 */ /* 0x000fca000000000b */
[----:B------:R0:W-:Y:S05]  /*6bc0*/  @P3 STG.E desc[UR36][R4.64+0x140], R11 ;  /* 0x0001400b04003986 */ /* 0x0001ea000c101924 */
[----:B------:R-:W-:Y:S05]  /*6bd0*/  @!P2 BRA `(.L_x_246) ;  /* 0x000000000004a947 */ /* 0x000fea0003800000 */
[----:B------:R0:W5:Y:S02]  /*6be0*/  LDG.E.LTC128B R173, desc[UR36][R2.64+0x144] ;  /* 0x0001442402ad7981 */ /* 0x000164000c1e1920 */
.L_x_246:
[----:B------:R-:W-:Y:S05]  /*6bf0*/  BSYNC B1 ;  /* 0x0000000000017941 */ /* 0x000fea0003800000 */
.L_x_245:
[----:B-----5:R-:W-:Y:S01]  /*6c00*/  FMUL R10, R173, R22 ;  /* 0x00000016ad0a7220 */ /* 0x020fe20000400000 */
[----:B------:R-:W-:Y:S01]  /*6c10*/  ISETP.GT.AND P3, PT, R0, 0x50, P1 ;  /* 0x000000500000780c */ /* 0x000fe20000f64270 */
[----:B------:R-:W-:Y:S02]  /*6c20*/  BSSY B1, `(.L_x_247) ;  /* 0x0000005000017945 */ /* 0x000fe40003800000 */
[----:B------:R-:W-:-:S05]  /*6c30*/  FFMA R65, R65, R23, R10 ;  /* 0x0000001741417223 */ /* 0x000fca000000000a */
[----:B------:R0:W-:Y:S05]  /*6c40*/  @P2 STG.E desc[UR36][R4.64+0x144], R65 ;  /* 0x0001444104002986 */ /* 0x0001ea000c101924 */
[----:B------:R-:W-:Y:S05]  /*6c50*/  @!P3 BRA `(.L_x_248) ;  /* 0x000000000004b947 */ /* 0x000fea0003800000 */
[----:B------:R0:W5:Y:S02]  /*6c60*/  LDG.E.LTC128B R173, desc[UR36][R8.64+0x140] ;  /* 0x0001402408ad7981 */ /* 0x000164000c1e1920 */
.L_x_248:
[----:B------:R-:W-:Y:S05]  /*6c70*/  BSYNC B1 ;  /* 0x0000000000017941 */ /* 0x000fea0003800000 */
.L_x_247:
[----:B0----5:R-:W-:Y:S01]  /*6c80*/  FMUL R11, R173, R22 ;  /* 0x00000016ad0b7220 */ /* 0x021fe20000400000 */
[----:B------:R-:W-:Y:S01]  /*6c90*/  ISETP.GT.AND P2, PT, R0, 0x51, P1 ;  /* 0x000000510000780c */ /* 0x000fe20000f44270 */
[----:B------:R-:W-:Y:S02]  /*6ca0*/  BSSY B1, `(.L_x_249) ;  /* 0x0000005000017945 */ /* 0x000fe40003800000 */
[----:B------:R-:W-:-:S05]  /*6cb0*/  FFMA R11, R66, R23, R11 ;  /* 0x00000017420b7223 */ /* 0x000fca000000000b */
[----:B------:R0:W-:Y:S05]  /*6cc0*/  @P3 STG.E desc[UR36][R6.64+0x140], R11 ;  /* 0x0001400b06003986 */ /* 0x0001ea000c101924 */
[----:B------:R-:W-:Y:S05]  /*6cd0*/  @!P2 BRA `(.L_x_250) ;  /* 0x000000000004a947 */ /* 0x000fea0003800000 */
[----:B------:R0:W5:Y:S02]  /*6ce0*/  LDG.E.LTC128B R173, desc[UR36][R8.64+0x144] ;  /* 0x0001442408ad7981 */ /* 0x000164000c1e1920 */
.L_x_250:
[----:B------:R-:W-:Y:S05]  /*6cf0*/  BSYNC B1 ;  /* 0x0000000000017941 */ /* 0x000fea0003800000 */
.L_x_249:
[----:B-----5:R-:W-:Y:S01]  /*6d00*/  FMUL R10, R173, R22 ;  /* 0x00000016ad0a7220 */ /* 0x020fe20000400000 */
[----:B------:R-:W-:Y:S01]  /*6d10*/  ISETP.GT.AND P3, PT, R0, 0x58, P0 ;  /* 0x000000580000780c */ /* 0x000fe20000764270 */
[----:B------:R-:W-:Y:S02]  /*6d20*/  BSSY B1, `(.L_x_251) ;  /* 0x0000005000017945 */ /* 0x000fe40003800000 */
[----:B------:R-:W-:-:S05]  /*6d30*/  FFMA R67, R67, R23, R10 ;  /* 0x0000001743437223 */ /* 0x000fca000000000a */
[----:B------:R0:W-:Y:S05]  /*6d40*/  @P2 STG.E desc[UR36][R6.64+0x144], R67 ;  /* 0x0001444306002986 */ /* 0x0001ea000c101924 */
[----:B------:R-:W-:Y:S05]  /*6d50*/  @!P3 BRA `(.L_x_252) ;  /* 0x000000000004b947 */ /* 0x000fea0003800000 */
[----:B------:R0:W5:Y:S02]  /*6d60*/  LDG.E.LTC128B R173, desc[UR36][R2.64+0x160] ;  /* 0x0001602402ad7981 */ /* 0x000164000c1e1920 */
.L_x_252:
[----:B------:R-:W-:Y:S05]  /*6d70*/  BSYNC B1 ;  /* 0x0000000000017941 */ /* 0x000fea0003800000 */
.L_x_251:
[----:B0----5:R-:W-:Y:S01]  /*6d80*/  FMUL R11, R173, R22 ;  /* 0x00000016ad0b7220 */ /* 0x021fe20000400000 */
[----:B------:R-:W-:Y:S01]  /*6d90*/  ISETP.GT.AND P2, PT, R0, 0x59, P0 ;  /* 0x000000590000780c */ /* 0x000fe20000744270 */
[----:B------:R-:W-:Y:S02]  /*6da0*/  BSSY B1, `(.L_x_253) ;  /* 0x0000005000017945 */ /* 0x000fe40003800000 */
[----:B------:R-:W-:-:S05]  /*6db0*/  FFMA R11, R68, R23, R11 ;  /* 0x00000017440b7223 */ /* 0x000fca000000000b */
[----:B------:R0:W-:Y:S05]  /*6dc0*/  @P3 STG.E desc[UR36][R4.64+0x160], R11 ;  /* 0x0001600b04003986 */ /* 0x0001ea000c101924 */
[----:B------:R-:W-:Y:S05]  /*6dd0*/  @!P2 BRA `(.L_x_254) ;  /* 0x000000000004a947 */ /* 0x000fea0003800000 */
[----:B------:R0:W5:Y:S02]  /*6de0*/  LDG.E.LTC128B R173, desc[UR36][R2.64+0x164] ;  /* 0x0001642402ad7981 */ /* 0x000164000c1e1920 */
.L_x_254:
[----:B------:R-:W-:Y:S05]  /*6df0*/  BSYNC B1 ;  /* 0x0000000000017941 */ /* 0x000fea0003800000 */
.L_x_253:
[----:B-----5:R-:W-:Y:S01]  /*6e00*/  FMUL R10, R173, R22 ;  /* 0x00000016ad0a7220 */ /* 0x020fe20000400000 */
[----:B------:R-:W-:Y:S01]  /*6e10*/  ISETP.GT.AND P3, PT, R0, 0x58, P1 ;  /* 0x000000580000780c */ /* 0x000fe20000f64270 */
[----:B------:R-:W-:Y:S02]  /*6e20*/  BSSY B1, `(.L_x_255) ;  /* 0x0000005000017945 */ /* 0x000fe40003800000 */
[----:B------:R-:W-:-:S05]  /*6e30*/  FFMA R69, R69, R23, R10 ;  /* 0x0000001745457223 */ /* 0x000fca000000000a */
[----:B------:R0:W-:Y:S05]  /*6e40*/  @P2 STG.E desc[UR36][R4.64+0x164], R69 ;  /* 0x0001644504002986 */ /* 0x0001ea000c101924 */
[----:B------:R-:W-:Y:S05]  /*6e50*/  @!P3 BRA `(.L_x_256) ;  /* 0x000000000004b947 */ /* 0x000fea0003800000 */
[----:B------:R0:W5:Y:S02]  /*6e60*/  LDG.E.LTC128B R173, desc[UR36][R8.64+0x160] ;  /* 0x0001602408ad7981 */ /* 0x000164000c1e1920 */
.L_x_256:
[----:B------:R-:W-:Y:S05]  /*6e70*/  BSYNC B1 ;  /* 0x0000000000017941 */ /* 0x000fea0003800000 */
.L_x_255:
[----:B0----5:R-:W-:Y:S01]  /*6e80*/  FMUL R11, R173, R22 ;  /* 0x00000016ad0b7220 */ /* 0x021fe20000400000 */
[----:B------:R-:W-:Y:S01]  /*6e90*/  ISETP.GT.AND P2, PT, R0, 0x59, P1 ;  /* 0x000000590000780c */ /* 0x000fe20000f44270 */
[----:B------:R-:W-:Y:S02]  /*6ea0*/  BSSY B1, `(.L_x_257) ;  /* 0x0000005000017945 */ /* 0x000fe40003800000 */
[----:B------:R-:W-:-:S05]  /*6eb0*/  FFMA R11, R70, R23, R11 ;  /* 0x00000017460b7223 */ /* 0x000fca000000000b */
[----:B------:R0:W-:Y:S05]  /*6ec0*/  @P3 STG.E desc[UR36][R6.64+0x160], R11 ;  /* 0x0001600b06003986 */ /* 0x0001ea000c101924 */
[----:B------:R-:W-:Y:S05]  /*6ed0*/  @!P2 BRA `(.L_x_258) ;  /* 0x000000000004a947 */ /* 0x000fea0003800000 */
[----:B------:R0:W5:Y:S02]  /*6ee0*/  LDG.E.LTC128B R173, desc[UR36][R8.64+0x164] ;  /* 0x0001642408ad7981 */ /* 0x000164000c1e1920 */
.L_x_258:
[----:B------:R-:W-:Y:S05]  /*6ef0*/  BSYNC B1 ;  /* 0x0000000000017941 */ /* 0x000fea0003800000 */
.L_x_257:
[----:B-----5:R-:W-:Y:S01]  /*6f00*/  FMUL R10, R173, R22 ;  /* 0x00000016ad0a7220 */ /* 0x020fe20000400000 */
[----:B------:R-:W-:Y:S01]  /*6f10*/  ISETP.GT.AND P3, PT, R0, 0x60, P0 ;  /* 0x000000600000780c */ /* 0x000fe20000764270 */
[----:B------:R-:W-:Y:S02]  /*6f20*/  BSSY B1, `(.L_x_259) ;  /* 0x0000005000017945 */ /* 0x000fe40003800000 */
[----:B------:R-:W-:-:S05]  /*6f30*/  FFMA R71, R71, R23, R10 ;  /* 0x0000001747477223 */ /* 0x000fca000000000a */
[----:B------:R0:W-:Y:S05]  /*6f40*/  @P2 STG.E desc[UR36][R6.64+0x164], R71 ;  /* 0x0001644706002986 */ /* 0x0001ea000c101924 */
[----:B------:R-:W-:Y:S05]  /*6f50*/  @!P3 BRA `(.L_x_260) ;  /* 0x000000000004b947 */ /* 0x000fea0003800000 */
[----:B------:R0:W5:Y:S02]  /*6f60*/  LDG.E.LTC128B R173, desc[UR36][R2.64+0x180] ;  /* 0x0001802402ad7981 */ /* 0x000164000c1e1920 */
.L_x_260:
[----:B------:R-:W-:Y:S05]  /*6f70*/  BSYNC B1 ;  /* 0x0000000000017941 */ /* 0x000fea0003800000 */
.L_x_259:
[----:B0----5:R-:W-:Y:S01]  /*6f80*/  FMUL R11, R173, R22 ;  /* 0x00000016ad0b7220 */ /* 0x021fe20000400000 */
[----:B------:R-:W-:Y:S01]  /*6f90*/  ISETP.GT.AND P2, PT, R0, 0x61, P0 ;  /* 0x000000610000780c */ /* 0x000fe20000744270 */
[----:B------:R-:W-:Y:S02]  /*6fa0*/  BSSY B1, `(.L_x_261) ;  /* 0x0000005000017945 */ /* 0x000fe40003800000 */
[----:B------:R-:W-:-:S05]  /*6fb0*/  FFMA R11, R72, R23, R11 ;  /* 0x00000017480b7223 */ /* 0x000fca000000000b */
[----:B------:R0:W-:Y:S05]  /*6fc0*/  @P3 STG.E desc[UR36][R4.64+0x180], R11 ;  /* 0x0001800b04003986 */ /* 0x0001ea000c101924 */
[----:B------:R-:W-:Y:S05]  /*6fd0*/  @!P2 BRA `(.L_x_262) ;  /* 0x000000000004a947 */ /* 0x000fea0003800000 */
[----:B------:R0:W5:Y:S02]  /*6fe0*/  LDG.E.LTC128B R173, desc[UR36][R2.64+0x184] ;  /* 0x0001842402ad7981 */ /* 0x000164000c1e1920 */
.L_x_262:
[----:B------:R-:W-:Y:S05]  /*6ff0*/  BSYNC B1 ;  /* 0x0000000000017941 */ /* 0x000fea0003800000 */
.L_x_261:
[----:B-----5:R-:W-:Y:S01]  /*7000*/  FMUL R10, R173, R22 ;  /* 0x00000016ad0a7220 */ /* 0x020fe20000400000 */
[----:B------:R-:W-:Y:S01]  /*7010*/  ISETP.GT.AND P3, PT, R0, 0x60, P1 ;  /* 0x000000600000780c */ /* 0x000fe20000f64270 */
[----:B------:R-:W-:Y:S02]  /*7020*/  BSSY B1, `(.L_x_263) ;  /* 0x0000005000017945 */ /* 0x000fe40003800000 */
[----:B------:R-:W-:-:S05]  /*7030*/  FFMA R73, R73, R23, R10 ;  /* 0x0000001749497223 */ /* 0x000fca000000000a */
[----:B------:R0:W-:Y:S05]  /*7040*/  @P2 STG.E desc[UR36][R4.64+0x184], R73 ;  /* 0x0001844904002986 */ /* 0x0001ea000c101924 */
[----:B------:R-:W-:Y:S05]  /*7050*/  @!P3 BRA `(.L_x_264) ;  /* 0x000000000004b947 */ /* 0x000fea0003800000 */
[----:B------:R0:W5:Y:S02]  /*7060*/  LDG.E.LTC128B R173, desc[UR36][R8.64+0x180] ;  /* 0x0001802408ad7981 */ /* 0x000164000c1e1920 */
.L_x_264:
[----:B------:R-:W-:Y:S05]  /*7070*/  BSYNC B1 ;  /* 0x0000000000017941 */ /* 0x000fea0003800000 */
.L_x_263:
[----:B0----5:R-:W-:Y:S01]  /*7080*/  FMUL R11, R173, R22 ;  /* 0x00000016ad0b7220 */ /* 0x021fe20000400000 */
[----:B------:R-:W-:Y:S01]  /*7090*/  ISETP.GT.AND P2, PT, R0, 0x61, P1 ;  /* 0x000000610000780c */ /* 0x000fe20000f44270 */
[----:B------:R-:W-:Y:S02]  /*70a0*/  BSSY B1, `(.L_x_265) ;  /* 0x0000005000017945 */ /* 0x000fe40003800000 */
[----:B------:R-:W-:-:S05]  /*70b0*/  FFMA R11, R74, R23, R11 ;  /* 0x000000174a0b7223 */ /* 0x000fca000000000b */
[----:B------:R0:W-:Y:S05]  /*70c0*/  @P3 STG.E desc[UR36][R6.64+0x180], R11 ;  /* 0x0001800b06003986 */ /* 0x0001ea000c101924 */
[----:B------:R-:W-:Y:S05]  /*70d0*/  @!P2 BRA `(.L_x_266) ;  /* 0x000000000004a947 */ /* 0x000fea0003800000 */
[----:B------:R0:W5:Y:S02]  /*70e0*/  LDG.E.LTC128B R173, desc[UR36][R8.64+0x184] ;  /* 0x0001842408ad7981 */ /* 0x000164000c1e1920 */
.L_x_266:
[----:B------:R-:W-:Y:S05]  /*70f0*/  BSYNC B1 ;  /* 0x0000000000017941 */ /* 0x000fea0003800000 */
.L_x_265:
[----:B-----5:R-:W-:Y:S01]  /*7100*/  FMUL R10, R173, R22 ;  /* 0x00000016ad0a7220 */ /* 0x020fe20000400000 */
[----:B------:R-:W-:Y:S01]  /*7110*/  ISETP.GT.AND P3, PT, R0, 0x68, P0 ;  /* 0x000000680000780c */ /* 0x000fe20000764270 */
[----:B------:R-:W-:Y:S02]  /*7120*/  BSSY B1, `(.L_x_267) ;  /* 0x0000005000017945 */ /* 0x000fe40003800000 */
[----:B------:R-:W-:-:S05]  /*7130*/  FFMA R75, R75, R23, R10 ;  /* 0x000000174b4b7223 */ /* 0x000fca000000000a */
[----:B------:R0:W-:Y:S05]  /*7140*/  @P2 STG.E desc[UR36][R6.64+0x184], R75 ;  /* 0x0001844b06002986 */ /* 0x0001ea000c101924 */
[----:B------:R-:W-:Y:S05]  /*7150*/  @!P3 BRA `(.L_x_268) ;  /* 0x000000000004b947 */ /* 0x000fea0003800000 */
[----:B------:R0:W5:Y:S02]  /*7160*/  LDG.E.LTC128B R173, desc[UR36][R2.64+0x1a0] ;  /* 0x0001a02402ad7981 */ /* 0x000164000c1e1920 */
.L_x_268:
[----:B------:R-:W-:Y:S05]  /*7170*/  BSYNC B1 ;  /* 0x0000000000017941 */ /* 0x000fea0003800000 */
.L_x_267:
[----:B0----5:R-:W-:Y:S01]  /*7180*/  FMUL R11, R173, R22 ;  /* 0x00000016ad0b7220 */ /* 0x021fe20000400000 */
[----:B------:R-:W-:Y:S01]  /*7190*/  ISETP.GT.AND P2, PT, R0, 0x69, P0 ;  /* 0x000000690000780c */ /* 0x000fe20000744270 */
[----:B------:R-:W-:Y:S02]  /*71a0*/  BSSY B1, `(.L_x_269) ;  /* 0x0000005000017945 */ /* 0x000fe40003800000 */
[----:B------:R-:W-:-:S05]  /*71b0*/  FFMA R11, R76, R23, R11 ;  /* 0x000000174c0b7223 */ /* 0x000fca000000000b */
[----:B------:R0:W-:Y:S05]  /*71c0*/  @P3 STG.E desc[UR36][R4.64+0x1a0], R11 ;  /* 0x0001a00b04003986 */ /* 0x0001ea000c101924 */
[----:B------:R-:W-:Y:S05]  /*71d0*/  @!P2 BRA `(.L_x_270) ;  /* 0x000000000004a947 */ /* 0x000fea0003800000 */
[----:B------:R0:W5:Y:S02]  /*71e0*/  LDG.E.LTC128B R173, desc[UR36][R2.64+0x1a4] ;  /* 0x0001a42402ad7981 */ /* 0x000164000c1e1920 */
.L_x_270:
[----:B------:R-:W-:Y:S05]  /*71f0*/  BSYNC B1 ;  /* 0x0000000000017941 */ /* 0x000fea0003800000 */
.L_x_269:
[----:B-----5:R-:W-:Y:S01]  /*7200*/  FMUL R10, R173, R22 ;  /* 0x00000016ad0a7220 */ /* 0x020fe20000400000 */
[----:B------:R-:W-:Y:S01]  /*7210*/  ISETP.GT.AND P3, PT, R0, 0x68, P1 ;  /* 0x000000680000780c */ /* 0x000fe20000f64270 */
[----:B------:R-:W-:Y:S02]  /*7220*/  BSSY B1, `(.L_x_271) ;  /* 0x0000005000017945 */ /* 0x000fe40003800000 */
[----:B------:R-:W-:-:S05]  /*7230*/  FFMA R77, R77, R23, R10 ;  /* 0x000000174d4d7223 */ /* 0x000fca000000000a */
[----:B------:R0:W-:Y:S05]  /*7240*/  @P2 STG.E desc[UR36][R4.64+0x1a4], R77 ;  /* 0x0001a44d04002986 */ /* 0x0001ea000c101924 */
[----:B------:R-:W-:Y:S05]  /*7250*/  @!P3 BRA `(.L_x_272) ;  /* 0x000000000004b947 */ /* 0x000fea0003800000 */
[----:B------:R0:W5:Y:S02]  /*7260*/  LDG.E.LTC128B R173, desc[UR36][R8.64+0x1a0] ;  /* 0x0001a02408ad7981 */ /* 0x000164000c1e1920 */
.L_x_272:
[----:B------:R-:W-:Y:S05]  /*7270*/  BSYNC B1 ;  /* 0x0000000000017941 */ /* 0x000fea0003800000 */
.L_x_271:
[----:B0----5:R-:W-:Y:S01]  /*7280*/  FMUL R11, R173, R22 ;  /* 0x00000016ad0b7220 */ /* 0x021fe20000400000 */
[----:B------:R-:W-:Y:S01]  /*7290*/  ISETP.GT.AND P2, PT, R0, 0x69, P1 ;  /* 0x000000690000780c */ /* 0x000fe20000f44270 */
[----:B------:R-:W-:Y:S02]  /*72a0*/  BSSY B1, `(.L_x_273) ;  /* 0x0000005000017945 */ /* 0x000fe40003800000 */
[----:B------:R-:W-:-:S05]  /*72b0*/  FFMA R11, R78, R23, R11 ;  /* 0x000000174e0b7223 */ /* 0x000fca000000000b */
[----:B------:R0:W-:Y:S05]  /*72c0*/  @P3 STG.E desc[UR36][R6.64+0x1a0], R11 ;  /* 0x0001a00b06003986 */ /* 0x0001ea000c101924 */
[----:B------:R-:W-:Y:S05]  /*72d0*/  @!P2 BRA `(.L_x_274) ;  /* 0x000000000004a947 */ /* 0x000fea0003800000 */
[----:B------:R0:W5:Y:S02]  /*72e0*/  LDG.E.LTC128B R173, desc[UR36][R8.64+0x1a4] ;  /* 0x0001a42408ad7981 */ /* 0x000164000c1e1920 */
.L_x_274:
[----:B------:R-:W-:Y:S05]  /*72f0*/  BSYNC B1 ;  /* 0x0000000000017941 */ /* 0x000fea0003800000 */
.L_x_273:
[----:B-----5:R-:W-:Y:S01]  /*7300*/  FMUL R10, R173, R22 ;  /* 0x00000016ad0a7220 */ /* 0x020fe20000400000 */
[----:B------:R-:W-:Y:S01]  /*7310*/  ISETP.GT.AND P3, PT, R0, 0x70, P0 ;  /* 0x000000700000780c */ /* 0x000fe20000764270 */
[----:B------:R-:W-:Y:S02]  /*7320*/  BSSY B1, `(.L_x_275) ;  /* 0x0000005000017945 */ /* 0x000fe40003800000 */
[----:B------:R-:W-:-:S05]  /*7330*/  FFMA R79, R79, R23, R10 ;  /* 0x000000174f4f7223 */ /* 0x000fca000000000a */
[----:B------:R0:W-:Y:S05]  /*7340*/  @P2 STG.E desc[UR36][R6.64+0x1a4], R79 ;  /* 0x0001a44f06002986 */ /* 0x0001ea000c101924 */
[----:B------:R-:W-:Y:S05]  /*7350*/  @!P3 BRA `(.L_x_276) ;  /* 0x000000000004b947 */ /* 0x000fea0003800000 */
[----:B------:R0:W5:Y:S02]  /*7360*/  LDG.E.LTC128B R173, desc[UR36][R2.64+0x1c0] ;  /* 0x0001c02402ad7981 */ /* 0x000164000c1e1920 */
.L_x_276:
[----:B------:R-:W-:Y:S05]  /*7370*/  BSYNC B1 ;  /* 0x0000000000017941 */ /* 0x000fea0003800000 */
.L_x_275:
[----:B0----5:R-:W-:Y:S01]  /*7380*/  FMUL R11, R173, R22 ;  /* 0x00000016ad0b7220 */ /* 0x021fe20000400000 */
[----:B------:R-:W-:Y:S01]  /*7390*/  ISETP.GT.AND P2, PT, R0, 0x71, P0 ;  /* 0x000000710000780c */ /* 0x000fe20000744270 */
[----:B------:R-:W-:Y:S02]  /*73a0*/  BSSY B1, `(.L_x_277) ;  /* 0x0000005000017945 */ /* 0x000fe40003800000 */
[----:B------:R-:W-:-:S05]  /*73b0*/  FFMA R11, R80, R23, R11 ;  /* 0x00000017500b7223 */ /* 0x000fca000000000b */
[----:B------:R0:W-:Y:S05]  /*73c0*/  @P3 STG.E desc[UR36][R4.64+0x1c0], R11 ;  /* 0x0001c00b04003986 */ /* 0x0001ea000c101924 */
[----:B------:R-:W-:Y:S05]  /*73d0*/  @!P2 BRA `(.L_x_278) ;  /* 0x000000000004a947 */ /* 0x000fea0003800000 */
[----:B------:R0:W5:Y:S02]  /*73e0*/  LDG.E.LTC128B R173, desc[UR36][R2.64+0x1c4] ;  /* 0x0001c42402ad7981 */ /* 0x000164000c1e1920 */
.L_x_278:
[----:B------:R-:W-:Y:S05]  /*73f0*/  BSYNC B1 ;  /* 0x0000000000017941 */ /* 0x000fea0003800000 */
.L_x_277:
[----:B-----5:R-:W-:Y:S01]  /*7400*/  FMUL R10, R173, R22 ;  /* 0x00000016ad0a7220 */ /* 0x020fe20000400000 */
[----:B------:R-:W-:Y:S01]  /*7410*/  ISETP.GT.AND P3, PT, R0, 0x70, P1 ;  /* 0x000000700000780c */ /* 0x000fe20000f64270 */
[----:B------:R-:W-:Y:S02]  /*7420*/  BSSY B1, `(.L_x_279) ;  /* 0x0000005000017945 */ /* 0x000fe40003800000 */
[----:B------:R-:W-:-:S05]  /*7430*/  FFMA R81, R81, R23, R10 ;  /* 0x0000001751517223 */ /* 0x000fca000000000a */
[----:B------:R0:W-:Y:S05]  /*7440*/  @P2 STG.E desc[UR36][R4.64+0x1c4], R81 ;  /* 0x0001c45104002986 */ /* 0x0001ea000c101924 */
[----:B------:R-:W-:Y:S05]  /*7450*/  @!P3 BRA `(.L_x_280) ;  /* 0x000000000004b947 */ /* 0x000fea0003800000 */
[----:B------:R0:W5:Y:S02]  /*7460*/  LDG.E.LTC128B R173, desc[UR36][R8.64+0x1c0] ;  /* 0x0001c02408ad7981 */ /* 0x000164000c1e1920 */
.L_x_280:
[----:B------:R-:W-:Y:S05]  /*7470*/  BSYNC B1 ;  /* 0x0000000000017941 */ /* 0x000fea0003800000 */
.L_x_279:
[----:B0----5:R-:W-:Y:S01]  /*7480*/  FMUL R11, R173, R22 ;  /* 0x00000016ad0b7220 */ /* 0x021fe20000400000 */
[----:B------:R-:W-:Y:S01]  /*7490*/  ISETP.GT.AND P2, PT, R0, 0x71, P1 ;  /* 0x000000710000780c */ /* 0x000fe20000f44270 */
[----:B------:R-:W-:Y:S02]  /*74a0*/  BSSY B1, `(.L_x_281) ;  /* 0x0000005000017945 */ /* 0x000fe40003800000 */
[----:B------:R-:W-:-:S05]  /*74b0*/  FFMA R11, R82, R23, R11 ;  /* 0x00000017520b7223 */ /* 0x000fca000000000b */
[----:B------:R0:W-:Y:S05]  /*74c0*/  @P3 STG.E desc[UR36][R6.64+0x1c0], R11 ;  /* 0x0001c00b06003986 */ /* 0x0001ea000c101924 */
[----:B------:R-:W-:Y:S05]  /*74d0*/  @!P2 BRA `(.L_x_282) ;  /* 0x000000000004a947 */ /* 0x000fea0003800000 */
[----:B------:R0:W5:Y:S02]  /*74e0*/  LDG.E.LTC128B R173, desc[UR36][R8.64+0x1c4] ;  /* 0x0001c42408ad7981 */ /* 0x000164000c1e1920 */
.L_x_282:
[----:B------:R-:W-:Y:S05]  /*74f0*/  BSYNC B1 ;  /* 0x0000000000017941 */ /* 0x000fea0003800000 */
.L_x_281:
[----:B-----5:R-:W-:Y:S01]  /*7500*/  FMUL R10, R173, R22 ;  /* 0x00000016ad0a7220 */ /* 0x020fe20000400000 */
[----:B------:R-:W-:Y:S01]  /*7510*/  ISETP.GT.AND P3, PT, R0, 0x78, P0 ;  /* 0x000000780000780c */ /* 0x000fe20000764270 */
[----:B------:R-:W-:Y:S02]  /*7520*/  BSSY B1, `(.L_x_283) ;  /* 0x0000005000017945 */ /* 0x000fe40003800000 */
[----:B------:R-:W-:-:S05]  /*7530*/  FFMA R83, R83, R23, R10 ;  /* 0x0000001753537223 */ /* 0x000fca000000000a */
[----:B------:R0:W-:Y:S05]  /*7540*/  @P2 STG.E desc[UR36][R6.64+0x1c4], R83 ;  /* 0x0001c45306002986 */ /* 0x0001ea000c101924 */
[----:B------:R-:W-:Y:S05]  /*7550*/  @!P3 BRA `(.L_x_284) ;  /* 0x000000000004b947 */ /* 0x000fea0003800000 */
[----:B------:R0:W5:Y:S02]  /*7560*/  LDG.E.LTC128B R173, desc[UR36][R2.64+0x1e0] ;  /* 0x0001e02402ad7981 */ /* 0x000164000c1e1920 */
.L_x_284:
[----:B------:R-:W-:Y:S05]  /*7570*/  BSYNC B1 ;  /* 0x0000000000017941 */ /* 0x000fea0003800000 */
.L_x_283:
[----:B0----5:R-:W-:Y:S01]  /*7580*/  FMUL R11, R173, R22 ;  /* 0x00000016ad0b7220 */ /* 0x021fe20000400000 */
[----:B------:R-:W-:Y:S01]  /*7590*/  ISETP.GT.AND P0, PT, R0, 0x79, P0 ;  /* 0x000000790000780c */ /* 0x000fe20000704270 */
[----:B------:R-:W-:Y:S02]  /*75a0*/  BSSY B1, `(.L_x_285) ;  /* 0x0000005000017945 */ /* 0x000fe40003800000 */
[----:B------:R-:W-:-:S05]  /*75b0*/  FFMA R11, R84, R23, R11 ;  /* 0x00000017540b7223 */ /* 0x000fca000000000b */
[----:B------:R0:W-:Y:S05]  /*75c0*/  @P3 STG.E desc[UR36][R4.64+0x1e0], R11 ;  /* 0x0001e00b04003986 */ /* 0x0001ea000c101924 */
[----:B------:R-:W-:Y:S05]  /*75d0*/  @!P0 BRA `(.L_x_286) ;  /* 0x0000000000048947 */ /* 0x000fea0003800000 */
[----:B------:R0:W5:Y:S02]  /*75e0*/  LDG.E.LTC128B R173, desc[UR36][R2.64+0x1e4] ;  /* 0x0001e42402ad7981 */ /* 0x000164000c1e1920 */
.L_x_286:
[----:B------:R-:W-:Y:S05]  /*75f0*/  BSYNC B1 ;  /* 0x0000000000017941 */ /* 0x000fea0003800000 */
.L_x_285:
[----:B0-23-5:R-:W-:Y:S01]  /*7600*/  FMUL R2, R173, R22 ;  /* 0x00000016ad027220 */ /* 0x02dfe20000400000 */
[----:B------:R-:W-:Y:S01]  /*7610*/  ISETP.GT.AND P2, PT, R0, 0x78, P1 ;  /* 0x000000780000780c */ /* 0x000fe20000f44270 */
[----:B------:R-:W-:Y:S02]  /*7620*/  BSSY B1, `(.L_x_287) ;  /* 0x0000005000017945 */ /* 0x000fe40003800000 */
[----:B------:R-:W-:-:S05]  /*7630*/  FFMA R85, R85, R23, R2 ;  /* 0x0000001755557223 */ /* 0x000fca0000000002 */
[----:B------:R0:W-:Y:S05]  /*7640*/  @P0 STG.E desc[UR36][R4.64+0x1e4], R85 ;  /* 0x0001e45504000986 */ /* 0x0001ea000c101924 */
[----:B------:R-:W-:Y:S05]  /*7650*/  @!P2 BRA `(.L_x_288) ;  /* 0x000000000004a947 */ /* 0x000fea0003800000 */
[----:B------:R2:W5:Y:S02]  /*7660*/  LDG.E.LTC128B R173, desc[UR36][R8.64+0x1e0] ;  /* 0x0001e02408ad7981 */ /* 0x000564000c1e1920 */
.L_x_288:
[----:B------:R-:W-:Y:S05]  /*7670*/  BSYNC B1 ;  /* 0x0000000000017941 */ /* 0x000fea0003800000 */
.L_x_287:
[----:B-----5:R-:W-:Y:S01]  /*7680*/  FMUL R3, R173, R22 ;  /* 0x00000016ad037220 */ /* 0x020fe20000400000 */
[----:B------:R-:W-:Y:S01]  /*7690*/  @P2 MOV R2, R6 ;  /* 0x0000000600022202 */ /* 0x000fe20000000f00 */
[----:B------:R-:W-:Y:S01]  /*76a0*/  BSSY B1, `(.L_x_289) ;  /* 0x0000007000017945 */ /* 0x000fe20003800000 */
[----:B------:R-:W-:Y:S01]  /*76b0*/  ISETP.GT.AND P1, PT, R0, 0x79, P1 ;  /* 0x000000790000780c */ /* 0x000fe20000f24270 */
[----:B0-----:R-:W-:Y:S01]  /*76c0*/  FFMA R5, R86, R23, R3 ;  /* 0x0000001756057223 */ /* 0x001fe20000000003 */
[----:B------:R-:W-:-:S05]  /*76d0*/  @P2 IMAD.MOV.U32 R3, RZ, RZ, R7 ;  /* 0x000000ffff032224 */ /* 0x000fca00078e0007 */
[----:B------:R0:W-:Y:S06]  /*76e0*/  @P2 STG.E desc[UR36][R2.64+0x1e0], R5 ;  /* 0x0001e00502002986 */ /* 0x0001ec000c101924 */
[----:B------:R-:W-:Y:S05]  /*76f0*/  @!P1 BRA `(.L_x_290) ;  /* 0x0000000000049947 */ /* 0x000fea0003800000 */
[----:B------:R3:W5:Y:S02]  /*7700*/  LDG.E.LTC128B R173, desc[UR36][R8.64+0x1e4] ;  /* 0x0001e42408ad7981 */ /* 0x000764000c1e1920 */
.L_x_290:
[----:B------:R-:W-:Y:S05]  /*7710*/  BSYNC B1 ;  /* 0x0000000000017941 */ /* 0x000fea0003800000 */
.L_x_289:
[----:B-----5:R-:W-:-:S04]  /*7720*/  FMUL R0, R173, R22 ;  /* 0x00000016ad007220 */ /* 0x020fc80000400000 */
[----:B------:R-:W-:Y:S01]  /*7730*/  FFMA R87, R87, R23, R0 ;  /* 0x0000001757577223 */ /* 0x000fe20000000000 */
[----:B------:R-:W-:Y:S06]  /*7740*/  @!P1 BRA `(.L_x_291) ;  /* 0x0000001c002c9947 */ /* 0x000fec0003800000 */
[----:B------:R0:W-:Y:S01]  /*7750*/  STG.E desc[UR36][R6.64+0x1e4], R87 ;  /* 0x0001e45706007986 */ /* 0x0001e2000c101924 */
[----:B------:R-:W-:Y:S05]  /*7760*/  BRA `(.L_x_291) ;  /* 0x0000001c00247947 */ /* 0x000fea0003800000 */
.L_x_40:
[----:B------:R-:W-:Y:S01]  /*7770*/  ULDC.64 UR4, c[0x0][0x5c0] ;  /* 0x0001700000047ab9 */ /* 0x000fe20000000a00 */
[----:B------:R-:W-:Y:S01]  /*7780*/  ISETP.GT.AND P4, PT, R0, 0x1, P0 ;  /* 0x000000010000780c */ /* 0x000fe20000784270 */
[-C--:B------:R-:W-:Y:S01]  /*7790*/  FMUL R11, R88, R23.reuse ;  /* 0x00000017580b7220 */ /* 0x080fe20000400000 */
[----:B------:R-:W-:Y:S01]  /*77a0*/  LEA R6, P1, R162, UR4, 0x2 ;  /* 0x00000004a2067c11 */ /* 0x000fe2000f8210ff */
[----:B------:R-:W-:Y:S01]  /*77b0*/  IMAD.SHL.U32 R5, R2, 0x20, RZ ;  /* 0x0000002002057824 */ /* 0x000fe200078e00ff */
[----:B------:R-:W-:Y:S01]  /*77c0*/  ISETP.GT.AND P2, PT, R16, 0x8, PT ;  /* 0x000000081000780c */ /* 0x000fe20003f44270 */
[-C--:B------:R-:W-:Y:S01]  /*77d0*/  FMUL R89, R89, R23.reuse ;  /* 0x0000001759597220 */ /* 0x080fe20000400000 */
[----:B------:R-:W-:Y:S01]  /*77e0*/  LEA.HI.X R7, R162, UR5, R167, 0x2, P1 ;  /* 0x00000005a2077c11 */ /* 0x000fe200088f14a7 */
[-C--:B------:R-:W-:Y:S01]  /*77f0*/  FMUL R91, R91, R23.reuse ;  /* 0x000000175b5b7220 */ /* 0x080fe20000400000 */
[----:B------:R-:W-:Y:S01]  /*7800*/  ISETP.GT.AND P1, PT, R0, RZ, P2 ;  /* 0x000000ff0000720c */ /* 0x000fe20001724270 */
[-C--:B------:R-:W-:Y:S01]  /*7810*/  FMUL R13, R92, R23.reuse ;  /* 0x000000175c0d7220 */ /* 0x080fe20000400000 */
[--C-:B------:R-:W-:Y:S01]  /*7820*/  SHF.L.U64.HI R4, R2, 0x5, R3.reuse ;  /* 0x0000000502047819 */ /* 0x100fe20000010203 */
[----:B------:R0:W-:Y:S01]  /*7830*/  @P3 STG.E desc[UR36][R6.64], R11 ;  /* 0x0000000b06003986 */ /* 0x0001e2000c101924 */
[C---:B------:R-:W-:Y:S01]  /*7840*/  ISETP.GT.AND P3, PT, R0.reuse, 0x1, P2 ;  /* 0x000000010000780c */ /* 0x040fe20001764270 */
[-C--:B------:R-:W-:Y:S01]  /*7850*/  FMUL R93, R93, R23.reuse ;  /* 0x000000175d5d7220 */ /* 0x080fe20000400000 */
[----:B------:R-:W-:Y:S01]  /*7860*/  IADD3 R8, P5, R5, R6, RZ ;  /* 0x0000000605087210 */ /* 0x000fe20007fbe0ff */
[----:B------:R-:W-:Y:S01]  /*7870*/  @P4 STG.E desc[UR36][R6.64+0x4], R89 ;  /* 0x0000045906004986 */ /* 0x000fe2000c101924 */
[----:B------:R-:W-:Y:S01]  /*7880*/  ISETP.GT.AND P4, PT, R0, 0x8, P0 ;  /* 0x000000080000780c */ /* 0x000fe20000784270 */
[----:B------:R-:W-:Y:S01]  /*7890*/  FMUL R15, R94, R23 ;  /* 0x000000175e0f7220 */ /* 0x000fe20000400000 */
[----:B------:R-:W-:Y:S01]  /*78a0*/  IADD3.X R9, R4, R7, RZ, P5, !PT ;  /* 0x0000000704097210 */ /* 0x000fe20002ffe4ff */
[-C--:B------:R-:W-:Y:S01]  /*78b0*/  FMUL R95, R95, R23.reuse ;  /* 0x000000175f5f7220 */ /* 0x080fe20000400000 */
[----:B------:R-:W-:Y:S01]  /*78c0*/  ISETP.GT.AND P5, PT, R0, 0x9, P0 ;  /* 0x000000090000780c */ /* 0x000fe200007a4270 */
[-C--:B------:R-:W-:Y:S01]  /*78d0*/  FMUL R97, R97, R23.reuse ;  /* 0x0000001761617220 */ /* 0x080fe20000400000 */
[-C--:B------:R-:W-:Y:S01]  /*78e0*/  FMUL R99, R99, R23.reuse ;  /* 0x0000001763637220 */ /* 0x080fe20000400000 */
[-C--:B0-----:R-:W-:Y:S01]  /*78f0*/  FMUL R11, R90, R23.reuse ;  /* 0x000000175a0b7220 */ /* 0x081fe20000400000 */
[-C--:B------:R-:W-:Y:S01]  /*7900*/  FMUL R101, R101, R23.reuse ;  /* 0x0000001765657220 */ /* 0x080fe20000400000 */
[-C--:B------:R-:W-:Y:S01]  /*7910*/  FMUL R103, R103, R23.reuse ;  /* 0x0000001767677220 */ /* 0x080fe20000400000 */
[-C--:B------:R-:W-:Y:S01]  /*7920*/  FMUL R105, R105, R23.reuse ;  /* 0x0000001769697220 */ /* 0x080fe20000400000 */
[-C--:B------:R-:W-:Y:S01]  /*7930*/  FMUL R107, R107, R23.reuse ;  /* 0x000000176b6b7220 */ /* 0x080fe20000400000 */
[----:B------:R0:W-:Y:S01]  /*7940*/  @P1 STG.E desc[UR36][R8.64], R11 ;  /* 0x0000000b08001986 */ /* 0x0001e2000c101924 */
[C---:B------:R-:W-:Y:S01]  /*7950*/  ISETP.GT.AND P1, PT, R0.reuse, 0x8, P2 ;  /* 0x000000080000780c */ /* 0x040fe20001724270 */
[-C--:B------:R-:W-:Y:S01]  /*7960*/  FMUL R109, R109, R23.reuse ;  /* 0x000000176d6d7220 */ /* 0x080fe20000400000 */
[-C--:B------:R-:W-:Y:S01]  /*7970*/  FMUL R111, R111, R23.reuse ;  /* 0x000000176f6f7220 */ /* 0x080fe20000400000 */
[----:B------:R-:W-:Y:S01]  /*7980*/  @P3 STG.E desc[UR36][R8.64+0x4], R91 ;  /* 0x0000045b08003986 */ /* 0x000fe2000c101924 */
[C---:B------:R-:W-:Y:S01]  /*7990*/  ISETP.GT.AND P3, PT, R0.reuse, 0x9, P2 ;  /* 0x000000090000780c */ /* 0x040fe20001764270 */
[-C--:B------:R-:W-:Y:S01]  /*79a0*/  FMUL R113, R113, R23.reuse ;  /* 0x0000001771717220 */ /* 0x080fe20000400000 */
[-C--:B------:R-:W-:Y:S01]  /*79b0*/  FMUL R115, R115, R23.reuse ;  /* 0x0000001773737220 */ /* 0x080fe20000400000 */
[----:B------:R1:W-:Y:S01]  /*79c0*/  @P4 STG.E desc[UR36][R6.64+0x20], R13 ;  /* 0x0000200d06004986 */ /* 0x0003e2000c101924 */
[C---:B------:R-:W-:Y:S01]  /*79d0*/  ISETP.GT.AND P4, PT, R0.reuse, 0x10, P0 ;  /* 0x000000100000780c */ /* 0x040fe20000784270 */
[-C--:B------:R-:W-:Y:S01]  /*79e0*/  FMUL R117, R117, R23.reuse ;  /* 0x0000001775757220 */ /* 0x080fe20000400000 */
[-C--:B------:R-:W-:Y:S01]  /*79f0*/  FMUL R119, R119, R23.reuse ;  /* 0x0000001777777220 */ /* 0x080fe20000400000 */
[----:B------:R-:W-:Y:S01]  /*7a00*/  @P5 STG.E desc[UR36][R6.64+0x24], R93 ;  /* 0x0000245d06005986 */ /* 0x000fe2000c101924 */
[----:B------:R-:W-:Y:S01]  /*7a10*/  ISETP.GT.AND P5, PT, R0, 0x11, P0 ;  /* 0x000000110000780c */ /* 0x000fe200007a4270 */
[-C--:B0-----:R-:W-:Y:S01]  /*7a20*/  FMUL R11, R96, R23.reuse ;  /* 0x00000017600b7220 */ /* 0x081fe20000400000 */
[-C--:B------:R-:W-:Y:S01]  /*7a30*/  FMUL R121, R121, R23.reuse ;  /* 0x0000001779797220 */ /* 0x080fe20000400000 */
[----:B------:R0:W-:Y:S01]  /*7a40*/  @P1 STG.E desc[UR36][R8.64+0x20], R15 ;  /* 0x0000200f08001986 */ /* 0x0001e2000c101924 */
[C---:B------:R-:W-:Y:S01]  /*7a50*/  ISETP.GT.AND P1, PT, R0.reuse, 0x10, P2 ;  /* 0x000000100000780c */ /* 0x040fe20001724270 */
[-C--:B------:R-:W-:Y:S01]  /*7a60*/  FMUL R123, R123, R23.reuse ;  /* 0x000000177b7b7220 */ /* 0x080fe20000400000 */
[-C--:B------:R-:W-:Y:S01]  /*7a70*/  FMUL R125, R125, R23.reuse ;  /* 0x000000177d7d7220 */ /* 0x080fe20000400000 */
[----:B------:R-:W-:Y:S01]  /*7a80*/  @P3 STG.E desc[UR36][R8.64+0x24], R95 ;  /* 0x0000245f08003986 */ /* 0x000fe2000c101924 */
[----:B------:R-:W-:Y:S01]  /*7a90*/  ISETP.GT.AND P3, PT, R0, 0x11, P2 ;  /* 0x000000110000780c */ /* 0x000fe20001764270 */
[-C--:B-1----:R-:W-:Y:S01]  /*7aa0*/  FMUL R13, R98, R23.reuse ;  /* 0x00000017620d7220 */ /* 0x082fe20000400000 */
        /* <DEDUP_REMOVED lines=26> */
[----:B------:R-:W-:Y:S01]  /*7c50*/  ISETP.GT.AND P1, PT, R0, 0x20, P2 ;  /* 0x000000200000780c */ /* 0x000fe20001724270 */
[-C--:B------:R-:W-:Y:S01]  /*7c60*/  FMUL R147, R147, R23.reuse ;  /* 0x0000001793937220 */ /* 0x080fe20000400000 */
[----:B------:R-:W-:Y:S01]  /*7c70*/  IMAD.SHL.U32 R17, R2, 0x200, RZ ;  /* 0x0000020002117824 */ /* 0x000fe200078e00ff */
[----:B------:R-:W-:Y:S01]  /*7c80*/  @P3 STG.E desc[UR36][R8.64+0x64], R103 ;  /* 0x0000646708003986 */ /* 0x000fe2000c101924 */
[----:B------:R-:W-:Y:S01]  /*7c90*/  ISETP.GT.AND P3, PT, R0, 0x21, P2 ;  /* 0x000000210000780c */ /* 0x000fe20001764270 */
[-C--:B-1----:R-:W-:Y:S01]  /*7ca0*/  FMUL R15, R106, R23.reuse ;  /* 0x000000176a0f7220 */ /* 0x082fe20000400000 */
[----:B------:R-:W-:Y:S01]  /*7cb0*/  SHF.L.U64.HI R3, R2, 0x9, R3 ;  /* 0x0000000902037819 */ /* 0x000fe20000010203 */
        /* <DEDUP_REMOVED lines=90> */
[----:B------:R-:W-:-:S02]  /*8260*/  FMUL R87, R87, R23 ;  /* 0x0000001757577220 */ /* 0x000fc40000400000 */
[----:B------:R-:W-:Y:S01]  /*8270*/  @P3 STG.E desc[UR36][R8.64+0x124], R127 ;  /* 0x0001247f08003986 */ /* 0x000fe2000c101924 */
[----:B------:R-:W-:Y:S01]  /*8280*/  ISETP.GT.AND P3, PT, R0, 0x51, P2 ;  /* 0x000000510000780c */ /* 0x000fe20001764270 */
[----:B-1----:R-:W-:Y:S02]  /*8290*/  FMUL R15, R130, R23 ;  /* 0x00000017820f7220 */ /* 0x002fe40000400000 */
[----:B------:R1:W-:Y:S01]  /*82a0*/  @P4 STG.E desc[UR36][R6.64+0x140], R13 ;  /* 0x0001400d06004986 */ /* 0x0003e2000c101924 */
[----:B------:R-:W-:-:S03]  /*82b0*/  ISETP.GT.AND P4, PT, R0, 0x58, P0 ;  /* 0x000000580000780c */ /* 0x000fc60000784270 */
[----:B------:R-:W-:Y:S01]  /*82c0*/  @P5 STG.E desc[UR36][R6.64+0x144], R129 ;  /* 0x0001448106005986 */ /* 0x000fe2000c101924 */
[----:B------:R-:W-:Y:S01]  /*82d0*/  ISETP.GT.AND P5, PT, R0, 0x59, P0 ;  /* 0x000000590000780c */ /* 0x000fe200007a4270 */
[----:B0-----:R-:W-:Y:S02]  /*82e0*/  FMUL R11, R132, R23 ;  /* 0x00000017840b7220 */ /* 0x001fe40000400000 */
[----:B------:R0:W-:Y:S01]  /*82f0*/  @P1 STG.E desc[UR36][R8.64+0x140], R15 ;  /* 0x0001400f08001986 */ /* 0x0001e2000c101924 */
[----:B------:R-:W-:-:S03]  /*8300*/  ISETP.GT.AND P1, PT, R0, 0x58, P2 ;  /* 0x000000580000780c */ /* 0x000fc60001724270 */
        /* <DEDUP_REMOVED lines=32> */
[-C--:B-1----:R-:W-:Y:S02]  /*8510*/  FMUL R13, R146, R23.reuse ;  /* 0x00000017920d7220 */ /* 0x082fe40000400000 */
[----:B------:R-:W-:Y:S01]  /*8520*/  @P4 STG.E desc[UR36][R6.64+0x1c0], R11 ;  /* 0x0001c00b06004986 */ /* 0x000fe2000c101924 */
[C---:B------:R-:W-:Y:S02]  /*8530*/  ISETP.GT.AND P4, PT, R0.reuse, 0x78, P0 ;  /* 0x000000780000780c */ /* 0x040fe40000784270 */
[----:B------:R-:W-:Y:S01]  /*8540*/  ISETP.GT.AND P0, PT, R0, 0x79, P0 ;  /* 0x000000790000780c */ /* 0x000fe20000704270 */
[----:B------:R-:W-:Y:S01]  /*8550*/  @P5 STG.E desc[UR36][R6.64+0x1c4], R145 ;  /* 0x0001c49106005986 */ /* 0x000fe2000c101924 */
[----:B0-----:R-:W-:-:S03]  /*8560*/  FMUL R15, R148, R23 ;  /* 0x00000017940f7220 */ /* 0x001fc60000400000 */
[----:B------:R0:W-:Y:S01]  /*8570*/  @P1 STG.E desc[UR36][R8.64+0x1c0], R13 ;  /* 0x0001c00d08001986 */ /* 0x0001e2000c101924 */
[----:B------:R-:W-:-:S03]  /*8580*/  ISETP.GT.AND P1, PT, R16, 0x80, PT ;  /* 0x000000801000780c */ /* 0x000fc60003f24270 */
[----:B------:R-:W-:Y:S01]  /*8590*/  @P3 STG.E desc[UR36][R8.64+0x1c4], R147 ;  /* 0x0001c49308003986 */ /* 0x000fe2000c101924 */
[C---:B------:R-:W-:Y:S02]  /*85a0*/  ISETP.GT.AND P3, PT, R0.reuse, 0x78, P2 ;  /* 0x000000780000780c */ /* 0x040fe40001764270 */
[----:B------:R-:W-:Y:S01]  /*85b0*/  ISETP.GT.AND P2, PT, R0, 0x79, P2 ;  /* 0x000000790000780c */ /* 0x000fe20001744270 */
[----:B------:R1:W-:Y:S01]  /*85c0*/  @P4 STG.E desc[UR36][R6.64+0x1e0], R15 ;  /* 0x0001e00f06004986 */ /* 0x0003e2000c101924 */
[----:B------:R-:W-:Y:S01]  /*85d0*/  IADD3 R10, P4, P5, R5, R6, R17 ;  /* 0x00000006050a7210 */ /* 0x000fe20007d9e011 */
[----:B0-----:R-:W-:-:S03]  /*85e0*/  FMUL R13, R150, R23 ;  /* 0x00000017960d7220 */ /* 0x001fc60000400000 */
[----:B------:R-:W-:Y:S01]  /*85f0*/  IADD3.X R11, R4, R7, R3, P4, P5 ;  /* 0x00000007040b7210 */ /* 0x000fe200027ea403 */
[----:B------:R0:W-:Y:S01]  /*8600*/  @P0 STG.E desc[UR36][R6.64+0x1e4], R149 ;  /* 0x0001e49506000986 */ /* 0x0001e2000c101924 */
[C---:B------:R-:W-:Y:S02]  /*8610*/  ISETP.GT.AND P4, PT, R0.reuse, RZ, P1 ;  /* 0x000000ff0000720c */ /* 0x040fe40000f84270 */
[----:B------:R-:W-:Y:S01]  /*8620*/  IADD3 R2, P5, R17, R6, RZ ;  /* 0x0000000611027210 */ /* 0x000fe20007fbe0ff */
[----:B------:R2:W-:Y:S01]  /*8630*/  @P3 STG.E desc[UR36][R8.64+0x1e0], R13 ;  /* 0x0001e00d08003986 */ /* 0x0005e2000c101924 */
[----:B------:R-:W-:Y:S01]  /*8640*/  ISETP.GT.AND P3, PT, R0, 0x1, P1 ;  /* 0x000000010000780c */ /* 0x000fe20000f64270 */
[----:B-1----:R-:W-:Y:S01]  /*8650*/  FMUL R15, R24, R23 ;  /* 0x00000017180f7220 */ /* 0x002fe20000400000 */
[----:B------:R-:W-:Y:S01]  /*8660*/  ISETP.GT.AND P0, PT, R16, 0x88, PT ;  /* 0x000000881000780c */ /* 0x000fe20003f04270 */
[----:B------:R-:W-:Y:S01]  /*8670*/  IMAD.X R3, R3, 0x1, R7, P5 ;  /* 0x0000000103037824 */ /* 0x000fe200028e0607 */
[----:B------:R1:W-:Y:S02]  /*8680*/  @P2 STG.E desc[UR36][R8.64+0x1e4], R151 ;  /* 0x0001e49708002986 */ /* 0x0003e4000c101924 */
[----:B------:R-:W-:-:S02]  /*8690*/  ISETP.GT.AND P2, PT, R0, RZ, P0 ;  /* 0x000000ff0000720c */ /* 0x000fc40000744270 */
[----:B------:R-:W-:Y:S01]  /*86a0*/  ISETP.GT.AND P5, PT, R0, 0x1, P0 ;  /* 0x000000010000780c */ /* 0x000fe200007a4270 */
[----:B------:R3:W-:Y:S01]  /*86b0*/  @P4 STG.E desc[UR36][R2.64], R15 ;  /* 0x0000000f02004986 */ /* 0x0007e2000c101924 */
[CC--:B0-----:R-:W-:Y:S01]  /*86c0*/  IADD3 R6, P4, R5.reuse, R2.reuse, RZ ;  /* 0x0000000205067210 */ /* 0x0c1fe20007f9e0ff */
[----:B--2---:R-:W-:Y:S02]  /*86d0*/  FMUL R13, R26, R23 ;  /* 0x000000171a0d7220 */ /* 0x004fe40000400000 */
[----:B------:R-:W-:Y:S01]  /*86e0*/  @P3 STG.E desc[UR36][R2.64+0x4], R25 ;  /* 0x0000041902003986 */ /* 0x000fe2000c101924 */
[----:B------:R-:W-:Y:S02]  /*86f0*/  IADD3.X R7, R4, R3, RZ, P4, !PT ;  /* 0x0000000304077210 */ /* 0x000fe400027fe4ff */
[C---:B------:R-:W-:Y:S02]  /*8700*/  ISETP.GT.AND P3, PT, R0.reuse, 0x8, P1 ;  /* 0x000000080000780c */ /* 0x040fe40000f64270 */
[----:B-1----:R-:W-:Y:S01]  /*8710*/  IADD3 R8, P4, R5, R2, RZ ;  /* 0x0000000205087210 */ /* 0x002fe20007f9e0ff */
[----:B------:R0:W-:Y:S01]  /*8720*/  @P2 STG.E desc[UR36][R6.64], R13 ;  /* 0x0000000d06002986 */ /* 0x0001e2000c101924 */
[----:B------:R-:W-:Y:S01]  /*8730*/  ISETP.GT.AND P2, PT, R0, 0x8, P0 ;  /* 0x000000080000780c */ /* 0x000fe20000744270 */
[-C--:B------:R-:W-:Y:S01]  /*8740*/  FMUL R5, R28, R23.reuse ;  /* 0x000000171c057220 */ /* 0x080fe20000400000 */
[----:B---3--:R-:W-:Y:S01]  /*8750*/  FMUL R15, R30, R23 ;  /* 0x000000171e0f7220 */ /* 0x008fe20000400000 */
[----:B------:R1:W-:Y:S01]  /*8760*/  @P5 STG.E desc[UR36][R6.64+0x4], R27 ;  /* 0x0000041b06005986 */ /* 0x0003e2000c101924 */
[----:B------:R-:W-:Y:S01]  /*8770*/  ISETP.GT.AND P5, PT, R0, 0x9, P1 ;  /* 0x000000090000780c */ /* 0x000fe20000fa4270 */
[----:B------:R-:W-:Y:S01]  /*8780*/  IMAD.X R9, R4, 0x1, R3, P4 ;  /* 0x0000000104097824 */ /* 0x000fe200020e0603 */
[----:B------:R-:W-:-:S03]  /*8790*/  ISETP.GT.AND P4, PT, R0, 0x11, P1 ;  /* 0x000000110000780c */ /* 0x000fc60000f84270 */
[----:B------:R2:W-:Y:S01]  /*87a0*/  @P3 STG.E desc[UR36][R2.64+0x20], R5 ;  /* 0x0000200502003986 */ /* 0x0005e2000c101924 */
[----:B------:R-:W-:Y:S01]  /*87b0*/  ISETP.GT.AND P3, PT, R0, 0x9, P0 ;  /* 0x000000090000780c */ /* 0x000fe20000764270 */
[-C--:B0-----:R-:W-:Y:S01]  /*87c0*/  FMUL R13, R38, R23.reuse ;  /* 0x00000017260d7220 */ /* 0x081fe20000400000 */
[----:B-1----:R-:W-:-:S05]  /*87d0*/  FMUL R7, R34, R23 ;  /* 0x0000001722077220 */ /* 0x002fca0000400000 */
[----:B------:R-:W-:Y:S01]  /*87e0*/  @P5 STG.E desc[UR36][R2.64+0x24], R29 ;  /* 0x0000241d02005986 */ /* 0x000fe2000c101924 */
[----:B------:R-:W-:-:S03]  /*87f0*/  ISETP.GT.AND P5, PT, R0, 0x10, P1 ;  /* 0x000000100000780c */ /* 0x000fc60000fa4270 */
[----:B------:R0:W-:Y:S01]  /*8800*/  @P2 STG.E desc[UR36][R8.64+0x20], R15 ;  /* 0x0000200f08002986 */ /* 0x0001e2000c101924 */
[----:B------:R-:W-:Y:S01]  /*8810*/  ISETP.GT.AND P2, PT, R0, 0x10, P0 ;  /* 0x000000100000780c */ /* 0x000fe20000744270 */
[----:B--2---:R-:W-:Y:S02]  /*8820*/  FMUL R5, R32, R23 ;  /* 0x0000001720057220 */ /* 0x004fe40000400000 */
[----:B------:R-:W-:Y:S01]  /*8830*/  @P3 STG.E desc[UR36][R10.64+0x24], R31 ;  /* 0x0000241f0a003986 */ /* 0x000fe2000c101924 */
[----:B------:R-:W-:-:S03]  /*8840*/  ISETP.GT.AND P3, PT, R0, 0x11, P0 ;  /* 0x000000110000780c */ /* 0x000fc60000764270 */
[----:B------:R-:W-:Y:S01]  /*8850*/  @P4 STG.E desc[UR36][R2.64+0x44], R33 ;  /* 0x0000442102004986 */ /* 0x000fe2000c101924 */
[----:B------:R-:W-:-:S03]  /*8860*/  ISETP.GT.AND P4, PT, R0, 0x18, P1 ;  /* 0x000000180000780c */ /* 0x000fc60000f84270 */
[----:B------:R1:W-:Y:S01]  /*8870*/  @P5 STG.E desc[UR36][R2.64+0x40], R5 ;  /* 0x0000400502005986 */ /* 0x0003e2000c101924 */
[----:B------:R-:W-:Y:S01]  /*8880*/  ISETP.GT.AND P5, PT, R0, 0x19, P1 ;  /* 0x000000190000780c */ /* 0x000fe20000fa4270 */
[----:B------:R-:W-:Y:S02]  /*8890*/  @P2 IMAD.MOV.U32 R4, RZ, RZ, R10 ;  /* 0x000000ffff042224 */ /* 0x000fe400078e000a */
[----:B0-----:R-:W-:Y:S01]  /*88a0*/  FMUL R9, R36, R23 ;  /* 0x0000001724097220 */ /* 0x001fe20000400000 */
[----:B-1----:R-:W-:-:S05]  /*88b0*/  @P2 MOV R5, R11 ;  /* 0x0000000b00052202 */ /* 0x002fca0000000f00 */
[----:B------:R0:W-:Y:S01]  /*88c0*/  @P2 STG.E desc[UR36][R4.64+0x40], R7 ;  /* 0x0000400704002986 */ /* 0x0001e2000c101924 */
[----:B------:R-:W-:Y:S01]  /*88d0*/  ISETP.GT.AND P2, PT, R0, 0x18, P0 ;  /* 0x000000180000780c */ /* 0x000fe20000744270 */
[----:B0-----:R-:W-:Y:S02]  /*88e0*/  @P3 IMAD.MOV.U32 R4, RZ, RZ, R10 ;  /* 0x000000ffff043224 */ /* 0x001fe400078e000a */
[----:B------:R-:W-:Y:S01]  /*88f0*/  FMUL R7, R40, R23 ;  /* 0x0000001728077220 */ /* 0x000fe20000400000 */
[----:B------:R-:W-:-:S05]  /*8900*/  @P3 IMAD.MOV.U32 R5, RZ, RZ, R11 ;  /* 0x000000ffff053224 */ /* 0x000fca00078e000b */
[----:B------:R0:W-:Y:S01]  /*8910*/  @P3 STG.E desc[UR36][R4.64+0x44], R35 ;  /* 0x0000442304003986 */ /* 0x0001e2000c101924 */
[----:B------:R-:W-:-:S03]  /*8920*/  ISETP.GT.AND P3, PT, R0, 0x19, P0 ;  /* 0x000000190000780c */ /* 0x000fc60000764270 */
[----:B------:R1:W-:Y:S01]  /*8930*/  @P4 STG.E desc[UR36][R2.64+0x60], R9 ;  /* 0x0000600902004986 */ /* 0x0003e2000c101924 */
[----:B------:R-:W-:-:S03]  /*8940*/  ISETP.GT.AND P4, PT, R0, 0x20, P1 ;  /* 0x000000200000780c */ /* 0x000fc60000f84270 */
[----:B------:R-:W-:Y:S01]  /*8950*/  @P5 STG.E desc[UR36][R2.64+0x64], R37 ;  /* 0x0000642502005986 */ /* 0x000fe2000c101924 */
[----:B------:R-:W-:Y:S02]  /*8960*/  ISETP.GT.AND P5, PT, R0, 0x21, P1 ;  /* 0x000000210000780c */ /* 0x000fe40000fa4270 */
[----:B0-----:R-:W-:Y:S01]  /*8970*/  @P2 MOV R4, R10 ;  /* 0x0000000a00042202 */ /* 0x001fe20000000f00 */
[----:B------:R-:W-:Y:S02]  /*8980*/  @P2 IMAD.MOV.U32 R5, RZ, RZ, R11 ;  /* 0x000000ffff052224 */ /* 0x000fe400078e000b */
[----:B-1----:R-:W-:-:S03]  /*8990*/  FMUL R9, R42, R23 ;  /* 0x000000172a097220 */ /* 0x002fc60000400000 */
[----:B------:R0:W-:Y:S01]  /*89a0*/  @P2 STG.E desc[UR36][R4.64+0x60], R13 ;  /* 0x0000600d04002986 */ /* 0x0001e2000c101924 */
[----:B------:R-:W-:Y:S01]  /*89b0*/  ISETP.GT.AND P2, PT, R0, 0x20, P0 ;  /* 0x000000200000780c */ /* 0x000fe20000744270 */
[----:B0-----:R-:W-:Y:S01]  /*89c0*/  @P3 IMAD.MOV.U32 R4, RZ, RZ, R10 ;  /* 0x000000ffff043224 */ /* 0x001fe200078e000a */
[----:B------:R-:W-:Y:S01]  /*89d0*/  @P3 MOV R5, R11 ;  /* 0x0000000b00053202 */ /* 0x000fe20000000f00 */
[----:B------:R-:W-:-:S04]  /*89e0*/  FMUL R13, R44, R23 ;  /* 0x000000172c0d7220 */ /* 0x000fc80000400000 */
[----:B------:R0:W-:Y:S01]  /*89f0*/  @P3 STG.E desc[UR36][R4.64+0x64], R39 ;  /* 0x0000642704003986 */ /* 0x0001e2000c101924 */
[----:B------:R-:W-:-:S03]  /*8a00*/  ISETP.GT.AND P3, PT, R0, 0x21, P0 ;  /* 0x000000210000780c */ /* 0x000fc60000764270 */
[----:B------:R1:W-:Y:S01]  /*8a10*/  @P4 STG.E desc[UR36][R2.64+0x80], R7 ;  /* 0x0000800702004986 */ /* 0x0003e2000c101924 */
[----:B------:R-:W-:-:S03]  /*8a20*/  ISETP.GT.AND P4, PT, R0, 0x28, P1 ;  /* 0x000000280000780c */ /* 0x000fc60000f84270 */
[----:B------:R-:W-:Y:S01]  /*8a30*/  @P5 STG.E desc[UR36][R2.64+0x84], R41 ;  /* 0x0000842902005986 */ /* 0x000fe2000c101924 */
[----:B------:R-:W-:Y:S01]  /*8a40*/  ISETP.GT.AND P5, PT, R0, 0x29, P1 ;  /* 0x000000290000780c */ /* 0x000fe20000fa4270 */
[----:B0-----:R-:W-:Y:S02]  /*8a50*/  @P2 IMAD.MOV.U32 R4, RZ, RZ, R10 ;  /* 0x000000ffff042224 */ /* 0x001fe400078e000a */
[----:B------:R-:W-:Y:S02]  /*8a60*/  @P2 IMAD.MOV.U32 R5, RZ, RZ, R11 ;  /* 0x000000ffff052224 */ /* 0x000fe400078e000b */
[----:B-1----:R-:W-:-:S03]  /*8a70*/  FMUL R7, R46, R23 ;  /* 0x000000172e077220 */ /* 0x002fc60000400000 */
[----:B------:R0:W-:Y:S01]  /*8a80*/  @P2 STG.E desc[UR36][R4.64+0x80], R9 ;  /* 0x0000800904002986 */ /* 0x0001e2000c101924 */
[----:B------:R-:W-:Y:S02]  /*8a90*/  ISETP.GT.AND P2, PT, R0, 0x28, P0 ;  /* 0x000000280000780c */ /* 0x000fe40000744270 */
[----:B0-----:R-:W-:Y:S01]  /*8aa0*/  @P3 MOV R4, R10 ;  /* 0x0000000a00043202 */ /* 0x001fe20000000f00 */
[----:B------:R-:W-:Y:S02]  /*8ab0*/  @P3 IMAD.MOV.U32 R5, RZ, RZ, R11 ;  /* 0x000000ffff053224 */ /* 0x000fe400078e000b */
[----:B------:R-:W-:-:S03]  /*8ac0*/  FMUL R9, R48, R23 ;  /* 0x0000001730097220 */ /* 0x000fc60000400000 */
[----:B------:R0:W-:Y:S01]  /*8ad0*/  @P3 STG.E desc[UR36][R4.64+0x84], R43 ;  /* 0x0000842b04003986 */ /* 0x0001e2000c101924 */
[----:B------:R-:W-:-:S03]  /*8ae0*/  ISETP.GT.AND P3, PT, R0, 0x29, P0 ;  /* 0x000000290000780c */ /* 0x000fc60000764270 */
[----:B------:R1:W-:Y:S01]  /*8af0*/  @P4 STG.E desc[UR36][R2.64+0xa0], R13 ;  /* 0x0000a00d02004986 */ /* 0x0003e2000c101924 */
[----:B------:R-:W-:-:S03]  /*8b00*/  ISETP.GT.AND P4, PT, R0, 0x30, P1 ;  /* 0x000000300000780c */ /* 0x000fc60000f84270 */
[----:B------:R-:W-:Y:S01]  /*8b10*/  @P5 STG.E desc[UR36][R2.64+0xa4], R45 ;  /* 0x0000a42d02005986 */ /* 0x000fe2000c101924 */
[----:B------:R-:W-:Y:S01]  /*8b20*/  ISETP.GT.AND P5, PT, R0, 0x31, P1 ;  /* 0x000000310000780c */ /* 0x000fe20000fa4270 */
[----:B0-----:R-:W-:Y:S01]  /*8b30*/  @P2 IMAD.MOV.U32 R4, RZ, RZ, R10 ;  /* 0x000000ffff042224 */ /* 0x001fe200078e000a */
[----:B------:R-:W-:Y:S01]  /*8b40*/  @P2 MOV R5, R11 ;  /* 0x0000000b00052202 */ /* 0x000fe20000000f00 */
[----:B-1----:R-:W-:-:S04]  /*8b50*/  FMUL R13, R50, R23 ;  /* 0x00000017320d7220 */ /* 0x002fc80000400000 */
        /* <DEDUP_REMOVED lines=120> */
[C---:B------:R-:W-:Y:S02]  /*92e0*/  ISETP.GT.AND P4, PT, R0.reuse, 0x71, P0 ;  /* 0x000000710000780c */ /* 0x040fe40000784270 */
[C---:B------:R-:W-:Y:S01]  /*92f0*/  ISETP.GT.AND P0, PT, R0.reuse, 0x79, P0 ;  /* 0x000000790000780c */ /* 0x040fe20000704270 */
[----:B------:R-:W-:Y:S01]  /*9300*/  @P2 STG.E desc[UR36][R2.64+0x1c4], R81 ;  /* 0x0001c45102002986 */ /* 0x000fe2000c101924 */
[C---:B------:R-:W-:Y:S02]  /*9310*/  ISETP.GT.AND P2, PT, R0.reuse, 0x78, P1 ;  /* 0x000000780000780c */ /* 0x040fe40000f44270 */
[----:B------:R-:W-:-:S03]  /*9320*/  ISETP.GT.AND P1, PT, R0, 0x79, P1 ;  /* 0x000000790000780c */ /* 0x000fc60000f24270 */
[----:B0-----:R-:W-:Y:S01]  /*9330*/  @P3 IMAD.MOV.U32 R4, RZ, RZ, R10 ;  /* 0x000000ffff043224 */ /* 0x001fe200078e000a */
[----:B------:R-:W-:Y:S01]  /*9340*/  @P3 MOV R5, R11 ;  /* 0x0000000b00053202 */ /* 0x000fe20000000f00 */
[----:B-1----:R-:W-:-:S04]  /*9350*/  FMUL R13, R86, R23 ;  /* 0x00000017560d7220 */ /* 0x002fc80000400000 */
[----:B------:R0:W-:Y:S02]  /*9360*/  @P3 STG.E desc[UR36][R4.64+0x1c0], R7 ;  /* 0x0001c00704003986 */ /* 0x0001e4000c101924 */
[----:B0-----:R-:W-:Y:S02]  /*9370*/  @P4 IMAD.MOV.U32 R4, RZ, RZ, R10 ;  /* 0x000000ffff044224 */ /* 0x001fe400078e000a */
[----:B------:R-:W-:-:S05]  /*9380*/  @P4 IMAD.MOV.U32 R5, RZ, RZ, R11 ;  /* 0x000000ffff054224 */ /* 0x000fca00078e000b */
[----:B------:R-:W-:Y:S04]  /*9390*/  @P4 STG.E desc[UR36][R4.64+0x1c4], R83 ;  /* 0x0001c45304004986 */ /* 0x000fe8000c101924 */
[----:B------:R-:W-:Y:S04]  /*93a0*/  @P2 STG.E desc[UR36][R2.64+0x1e0], R9 ;  /* 0x0001e00902002986 */ /* 0x000fe8000c101924 */
[----:B------:R0:W-:Y:S02]  /*93b0*/  @P1 STG.E desc[UR36][R2.64+0x1e4], R85 ;  /* 0x0001e45502001986 */ /* 0x0001e4000c101924 */
[----:B0-----:R-:W-:Y:S01]  /*93c0*/  @P5 MOV R2, R10 ;  /* 0x0000000a00025202 */ /* 0x001fe20000000f00 */
[----:B------:R-:W-:-:S05]  /*93d0*/  @P5 IMAD.MOV.U32 R3, RZ, RZ, R11 ;  /* 0x000000ffff035224 */ /* 0x000fca00078e000b */
[----:B------:R0:W-:Y:S04]  /*93e0*/  @P5 STG.E desc[UR36][R2.64+0x1e0], R13 ;  /* 0x0001e00d02005986 */ /* 0x0001e8000c101924 */
[----:B------:R0:W-:Y:S02]  /*93f0*/  @P0 STG.E desc[UR36][R10.64+0x1e4], R87 ;  /* 0x0001e4570a000986 */ /* 0x0001e4000c101924 */
.L_x_291:
[----:B------:R-:W-:Y:S05]  /*9400*/  BSYNC B0 ;  /* 0x0000000000007941 */ /* 0x000fea0003800000 */
.L_x_39:
[----:B0-----:R-:W2:Y:S04]  /*9410*/  LDL.LU R3, [R1+0x18] ;  /* 0x0000180001037983 */ /* 0x001ea80000300800 */
[----:B------:R-:W2:Y:S01]  /*9420*/  LDL.LU R2, [R1+0x1c] ;  /* 0x00001c0001027983 */ /* 0x000ea20000300800 */
[----:B------:R-:W-:Y:S01]  /*9430*/  ULDC UR4, c[0x0][0xc] ;  /* 0x0000030000047ab9 */ /* 0x000fe20000000800 */
[----:B------:R-:W-:Y:S01]  /*9440*/  ULDC UR5, c[0x0][0x10] ;  /* 0x0000040000057ab9 */ /* 0x000fe20000000800 */
[----:B------:R-:W2:Y:S01]  /*9450*/  LDC R5, c[0x0][0x14] ;  /* 0x00000500ff057b82 */ /* 0x000ea20000000800 */
[----:B------:R-:W-:Y:S01]  /*9460*/  UIMAD.WIDE.U32 UR4, UR4, UR5, URZ ;  /* 0x00000005040472a5 */ /* 0x000fe2000f8e003f */
[----:B------:R-:W-:Y:S01]  /*9470*/  PRMT R0, RZ, 0x7610, R0 ;  /* 0x00007610ff007816 */ /* 0x000fe20000000000 */
[----:B------:R-:W-:-:S02]  /*9480*/  IMAD.MOV.U32 R16, RZ, RZ, -0x1 ;  /* 0xffffffffff107424 */ /* 0x000fc400078e00ff */
[----:B------:R-:W-:Y:S02]  /*9490*/  IMAD.MOV.U32 R17, RZ, RZ, -0x1 ;  /* 0xffffffffff117424 */ /* 0x000fe400078e00ff */
[----:B--2---:R-:W-:-:S04]  /*94a0*/  IMAD.WIDE.U32 R2, R5, UR4, R2 ;  /* 0x0000000405027c25 */ /* 0x004fc8000f8e0002 */
[----:B------:R-:W-:Y:S01]  /*94b0*/  IMAD R5, R5, UR5, RZ ;  /* 0x0000000505057c24 */ /* 0x000fe2000f8e02ff */
[----:B------:R-:W-:Y:S01]  /*94c0*/  MOV R20, R2 ;  /* 0x0000000200147202 */ /* 0x000fe20000000f00 */
[----:B------:R-:W-:Y:S02]  /*94d0*/  ULDC.64 UR4, c[0x0][0x650] ;  /* 0x0001940000047ab9 */ /* 0x000fe40000000a00 */
[----:B------:R-:W-:Y:S01]  /*94e0*/  IMAD.IADD R26, R3, 0x1, R5 ;  /* 0x00000001031a7824 */ /* 0x000fe200078e0205 */
[----:B------:R-:W-:-:S04]  /*94f0*/  ISETP.GE.U32.AND P0, PT, R2, UR4, PT ;  /* 0x0000000402007c0c */ /* 0x000fc8000bf06070 */
[----:B------:R0:W-:Y:S01]  /*9500*/  STL [R1+0x18], R26 ;  /* 0x0000181a01007387 */ /* 0x0001e20000100800 */
[----:B------:R-:W-:-:S03]  /*9510*/  ISETP.GE.U32.AND.EX P0, PT, R26, UR5, PT, P0 ;  /* 0x000000051a007c0c */ /* 0x000fc6000bf06100 */
[----:B------:R0:W-:Y:S10]  /*9520*/  STL [R1+0x1c], R20 ;  /* 0x00001c1401007387 */ /* 0x0001f40000100800 */
[----:B0-----:R-:W-:Y:S05]  /*9530*/  @P0 BRA `(.L_x_292) ;  /* 0x0000000400700947 */ /* 0x001fea0003800000 */
[----:B------:R-:W0:Y:S01]  /*9540*/  S2R R14, SR_CTAID.X ;  /* 0x00000000000e7919 */ /* 0x000e220000002500 */
[----:B---3--:R-:W2:Y:S01]  /*9550*/  LDC.64 R8, c[0x0][0x628] ;  /* 0x00018a00ff087b82 */ /* 0x008ea20000000a00 */
[----:B------:R-:W-:Y:S01]  /*9560*/  ULDC UR4, c[0x0][0x150] ;  /* 0x0000540000047ab9 */ /* 0x000fe20000000800 */
[----:B------:R-:W-:Y:S01]  /*9570*/  MOV R6, R20 ;  /* 0x0000001400067202 */ /* 0x000fe20000000f00 */
[----:B------:R-:W3:Y:S01]  /*9580*/  S2R R16, SR_CTAID.Y ;  /* 0x0000000000107919 */ /* 0x000ee20000002600 */
[----:B------:R-:W-:-:S04]  /*9590*/  IMAD.MOV.U32 R7, RZ, RZ, R26 ;  /* 0x000000ffff077224 */ /* 0x000fc800078e001a */
[----:B------:R-:W1:Y:S08]  /*95a0*/  LDC R21, c[0x0][0x144] ;  /* 0x00005100ff157b82 */ /* 0x000e700000000800 */
[----:B------:R-:W1:Y:S08]  /*95b0*/  LDC R10, c[0x0][0x630] ;  /* 0x00018c00ff0a7b82 */ /* 0x000e700000000800 */
[----:B------:R-:W1:Y:S01]  /*95c0*/  LDC.64 R12, c[0x0][0x620] ;  /* 0x00018800ff0c7b82 */ /* 0x000e620000000a00 */
[----:B--2---:R-:W-:-:S04]  /*95d0*/  ISETP.NE.U32.AND P0, PT, R8, RZ, PT ;  /* 0x000000ff0800720c */ /* 0x004fc80003f05070 */
[----:B------:R-:W-:Y:S02]  /*95e0*/  ISETP.NE.AND.EX P0, PT, R9, RZ, PT, P0 ;  /* 0x000000ff0900720c */ /* 0x000fe40003f05300 */
[----:B0-----:R-:W-:-:S05]  /*95f0*/  I2FP.F32.U32 R0, R14 ;  /* 0x0000000e00007245 */ /* 0x001fca0000201000 */
[----:B------:R-:W-:-:S04]  /*9600*/  FMUL R0, R0, UR4 ;  /* 0x0000000400007c20 */ /* 0x000fc80008400000 */
[----:B------:R0:W2:Y:S02]  /*9610*/  F2I.U32.TRUNC.NTZ R15, R0 ;  /* 0x00000000000f7305 */ /* 0x0000a4000020f000 */
[----:B---3--:R-:W-:Y:S05]  /*9620*/  @!P0 BRA `(.L_x_293) ;  /* 0x0000000000288947 */ /* 0x008fea0003800000 */
[----:B0-----:R-:W0:Y:S02]  /*9630*/  LDC R0, c[0x0][0x634] ;  /* 0x00018d00ff007b82 */ /* 0x001e240000000800 */
[----:B0-----:R-:W-:-:S05]  /*9640*/  IADD3 R7, P0, R20, R0, RZ ;  /* 0x0000000014077210 */ /* 0x001fca0007f1e0ff */
[----:B------:R-:W-:-:S04]  /*9650*/  IMAD.X R11, RZ, RZ, R26, P0 ;  /* 0x000000ffff0b7224 */ /* 0x000fc800000e061a */
[----:B------:R-:W-:-:S04]  /*9660*/  IMAD.WIDE.U32 R2, R11, R8, RZ ;  /* 0x000000080b027225 */ /* 0x000fc800078e00ff */
[----:B------:R-:W-:-:S04]  /*9670*/  IMAD.WIDE.U32 R4, P0, R7, R9, R2 ;  /* 0x0000000907047225 */ /* 0x000fc80007800002 */
[----:B------:R-:W-:Y:S01]  /*9680*/  IMAD.WIDE.U32 R2, R7, R8, RZ ;  /* 0x0000000807027225 */ /* 0x000fe200078e00ff */
[----:B------:R-:W-:-:S03]  /*9690*/  IADD3.X R7, RZ, RZ, RZ, P0, !PT ;  /* 0x000000ffff077210 */ /* 0x000fc600007fe4ff */
[----:B------:R-:W-:Y:S01]  /*96a0*/  IMAD.MOV.U32 R6, RZ, RZ, R5 ;  /* 0x000000ffff067224 */ /* 0x000fe200078e0005 */
[----:B------:R-:W-:-:S05]  /*96b0*/  IADD3 RZ, P0, R3, R4, RZ ;  /* 0x0000000403ff7210 */ /* 0x000fca0007f1e0ff */
[----:B------:R-:W-:-:S08]  /*96c0*/  IMAD.WIDE.U32.X R6, R11, R9, R6, P0 ;  /* 0x000000090b067225 */ /* 0x000fd000000e0406 */
.L_x_293:
[----:B------:R-:W3:Y:S01]  /*96d0*/  LDC.64 R24, c[0x0][0x640] ;  /* 0x00019000ff187b82 */ /* 0x000ee20000000a00 */
[-CC-:B-1----:R-:W-:Y:S01]  /*96e0*/  SHF.R.U64 R17, R6, R10.reuse, R7.reuse ;  /* 0x0000000a06117219 */ /* 0x182fe20000001207 */
[----:B------:R-:W-:Y:S01]  /*96f0*/  IMAD.MOV.U32 R2, RZ, RZ, R20 ;  /* 0x000000ffff027224 */ /* 0x000fe200078e0014 */
[----:B0-----:R-:W-:Y:S01]  /*9700*/  SHF.R.U32.HI R0, RZ, R10, R7 ;  /* 0x0000000aff007219 */ /* 0x001fe20000011607 */
[----:B------:R-:W-:Y:S01]  /*9710*/  ULDC UR4, c[0x0][0x154] ;  /* 0x0000550000047ab9 */ /* 0x000fe20000000800 */
[----:B------:R-:W-:Y:S01]  /*9720*/  IADD3 R5, P0, RZ, -R17, RZ ;  /* 0x80000011ff057210 */ /* 0x000fe20007f1e0ff */
[----:B------:R-:W-:Y:S01]  /*9730*/  IMAD.MOV.U32 R7, RZ, RZ, 0x1 ;  /* 0x00000001ff077424 */ /* 0x000fe200078e00ff */
[----:B--2---:R-:W-:Y:S01]  /*9740*/  IADD3 R15, -R15, RZ, RZ ;  /* 0x000000ff0f0f7210 */ /* 0x004fe20007ffe1ff */
[----:B------:R-:W0:Y:S02]  /*9750*/  LDC R4, c[0x0][0x618] ;  /* 0x00018600ff047b82 */ /* 0x000e240000000800 */
[----:B------:R-:W-:-:S02]  /*9760*/  IMAD.X R3, RZ, RZ, ~R0, P0 ;  /* 0x000000ffff037224 */ /* 0x000fc400000e0e00 */
[----:B------:R-:W-:Y:S02]  /*9770*/  IMAD R15, R21, R15, R14 ;  /* 0x0000000f150f7224 */ /* 0x000fe400078e020e */
[-C--:B------:R-:W-:Y:S02]  /*9780*/  IMAD R0, R3, R12.reuse, RZ ;  /* 0x0000000c03007224 */ /* 0x080fe400078e02ff */
[----:B------:R-:W1:Y:S01]  /*9790*/  LDC R6, c[0x0][0x608] ;  /* 0x00018200ff067b82 */ /* 0x000e620000000800 */
[----:B------:R-:W-:Y:S02]  /*97a0*/  IMAD.MOV.U32 R3, RZ, RZ, R26 ;  /* 0x000000ffff037224 */ /* 0x000fe400078e001a */
[----:B------:R-:W-:-:S05]  /*97b0*/  IMAD.WIDE.U32 R2, R5, R12, R2 ;  /* 0x0000000c05027225 */ /* 0x000fca00078e0002 */
[----:B------:R-:W2:Y:S01]  /*97c0*/  LDC R18, c[0x0][0x658] ;  /* 0x00019600ff127b82 */ /* 0x000ea20000000800 */
[----:B------:R-:W-:Y:S01]  /*97d0*/  IMAD R5, R5, R13, R0 ;  /* 0x0000000d05057224 */ /* 0x000fe200078e0200 */
[----:B------:R-:W-:Y:S02]  /*97e0*/  I2FP.F32.U32 R0, R16 ;  /* 0x0000001000007245 */ /* 0x000fe40000201000 */
[----:B---3--:R-:W-:Y:S02]  /*97f0*/  ISETP.NE.U32.AND P0, PT, R24, RZ, PT ;  /* 0x000000ff1800720c */ /* 0x008fe40003f05070 */
[----:B------:R-:W-:Y:S01]  /*9800*/  IADD3 R3, R3, R5, RZ ;  /* 0x0000000503037210 */ /* 0x000fe20007ffe0ff */
[----:B------:R-:W-:Y:S01]  /*9810*/  FMUL R0, R0, UR4 ;  /* 0x0000000400007c20 */ /* 0x000fe20008400000 */
[----:B------:R-:W3:Y:S01]  /*9820*/  LDC R13, c[0x0][0x148] ;  /* 0x00005200ff0d7b82 */ /* 0x000ee20000000800 */
[----:B------:R-:W-:Y:S01]  /*9830*/  ISETP.NE.AND.EX P0, PT, R25, RZ, PT, P0 ;  /* 0x000000ff1900720c */ /* 0x000fe20003f05300 */
[----:B------:R-:W-:Y:S01]  /*9840*/  IMAD.MOV.U32 R5, RZ, RZ, -0x1 ;  /* 0xffffffffff057424 */ /* 0x000fe200078e00ff */
[-CC-:B0-----:R-:W-:Y:S01]  /*9850*/  SHF.R.U64 R10, R2, R4.reuse, R3.reuse ;  /* 0x00000004020a7219 */ /* 0x181fe20000001203 */
[----:B------:R0:W0:Y:S01]  /*9860*/  F2I.U32.TRUNC.NTZ R12, R0 ;  /* 0x00000000000c7305 */ /* 0x000022000020f000 */
[----:B------:R-:W-:-:S03]  /*9870*/  SHF.R.U32.HI R3, RZ, R4, R3 ;  /* 0x00000004ff037219 */ /* 0x000fc60000011603 */
[----:B------:R-:W0:Y:S01]  /*9880*/  LDC R14, c[0x0][0x600] ;  /* 0x00018000ff0e7b82 */ /* 0x000e220000000800 */
[-CC-:B-1----:R-:W-:Y:S02]  /*9890*/  SHF.R.U64 R8, R10, R6.reuse, R3.reuse ;  /* 0x000000060a087219 */ /* 0x182fe40000001203 */
[----:B------:R-:W-:-:S05]  /*98a0*/  SHF.R.U32.HI R3, RZ, R6, R3 ;  /* 0x00000006ff037219 */ /* 0x000fca0000011603 */
[----:B------:R-:W1:Y:S01]  /*98b0*/  LDC R20, c[0x0][0x648] ;  /* 0x00019200ff147b82 */ /* 0x000e620000000800 */
[-C--:B--2---:R-:W-:Y:S02]  /*98c0*/  SHF.L.U32 R5, R5, R18.reuse, RZ ;  /* 0x0000001205057219 */ /* 0x084fe400000006ff */
[-CC-:B------:R-:W-:Y:S02]  /*98d0*/  SHF.R.U64 R11, R8, R18.reuse, R3.reuse ;  /* 0x00000012080b7219 */ /* 0x180fe40000001203 */
[-C--:B------:R-:W-:Y:S02]  /*98e0*/  SHF.R.U32.HI R3, RZ, R18.reuse, R3 ;  /* 0x00000012ff037219 */ /* 0x080fe40000011603 */
[----:B------:R-:W-:Y:S01]  /*98f0*/  SHF.L.U32 R18, R7, R18, RZ ;  /* 0x0000001207127219 */ /* 0x000fe200000006ff */
[----:B------:R-:W2:Y:S01]  /*9900*/  LDC R26, c[0x0][0x638] ;  /* 0x00018e00ff1a7b82 */ /* 0x000ea20000000800 */
[----:B------:R-:W-:Y:S02]  /*9910*/  LOP3.LUT R21, RZ, R5, RZ, 0x33, !PT ;  /* 0x00000005ff157212 */ /* 0x000fe400078e33ff */
[----:B------:R-:W-:-:S05]  /*9920*/  MOV R2, R11 ;  /* 0x0000000b00027202 */ /* 0x000fca0000000f00 */
[----:B------:R-:W0:Y:S01]  /*9930*/  LDC R27, c[0x0][0x610] ;  /* 0x00018400ff1b7b82 */ /* 0x000e220000000800 */
[----:B------:R-:W-:Y:S05]  /*9940*/  @!P0 BRA `(.L_x_294) ;  /* 0x0000000000288947 */ /* 0x000fea0003800000 */
[----:B0-----:R-:W0:Y:S02]  /*9950*/  LDC R0, c[0x0][0x64c] ;  /* 0x00019300ff007b82 */ /* 0x001e240000000800 */
[----:B0-----:R-:W-:-:S05]  /*9960*/  IADD3 R7, P0, R11, R0, RZ ;  /* 0x000000000b077210 */ /* 0x001fca0007f1e0ff */
[----:B------:R-:W-:-:S04]  /*9970*/  IMAD.X R9, RZ, RZ, R3, P0 ;  /* 0x000000ffff097224 */ /* 0x000fc800000e0603 */
[----:B------:R-:W-:-:S04]  /*9980*/  IMAD.WIDE.U32 R2, R9, R24, RZ ;  /* 0x0000001809027225 */ /* 0x000fc800078e00ff */
[----:B------:R-:W-:-:S04]  /*9990*/  IMAD.WIDE.U32 R4, P0, R7, R25, R2 ;  /* 0x0000001907047225 */ /* 0x000fc80007800002 */
[----:B------:R-:W-:Y:S01]  /*99a0*/  IMAD.WIDE.U32 R2, R7, R24, RZ ;  /* 0x0000001807027225 */ /* 0x000fe200078e00ff */
[----:B------:R-:W-:-:S03]  /*99b0*/  MOV R6, R5 ;  /* 0x0000000500067202 */ /* 0x000fc60000000f00 */
[----:B------:R-:W-:Y:S01]  /*99c0*/  IMAD.X R7, RZ, RZ, RZ, P0 ;  /* 0x000000ffff077224 */ /* 0x000fe200000e06ff */
[----:B------:R-:W-:-:S05]  /*99d0*/  IADD3 RZ, P0, R3, R4, RZ ;  /* 0x0000000403ff7210 */ /* 0x000fca0007f1e0ff */
[----:B------:R-:W-:-:S08]  /*99e0*/  IMAD.WIDE.U32.X R2, R9, R25, R6, P0 ;  /* 0x0000001909027225 */ /* 0x000fd000000e0406 */
.L_x_294:
[----:B------:R-:W4:Y:S01]  /*99f0*/  LDC R4, c[0x0][0x65c] ;  /* 0x00019700ff047b82 */ /* 0x000f220000000800 */
[----:B01----:R-:W-:Y:S01]  /*9a00*/  SHF.R.U64 R0, R2, R20, R3 ;  /* 0x0000001402007219 */ /* 0x003fe20000001203 */
[----:B------:R-:W-:Y:S01]  /*9a10*/  VIADD R5, R14, 0xffffffff ;  /* 0xffffffff0e057836 */ /* 0x000fe20000000000 */
[----:B------:R-:W-:Y:S01]  /*9a20*/  LOP3.LUT R3, R8, R21, RZ, 0xc0, !PT ;  /* 0x0000001508037212 */ /* 0x000fe200078ec0ff */
[----:B------:R-:W-:Y:S01]  /*9a30*/  IMAD.MOV R12, RZ, RZ, -R12 ;  /* 0x000000ffff0c7224 */ /* 0x000fe200078e0a0c */
[----:B------:R-:W-:-:S03]  /*9a40*/  IADD3 R2, -R0, RZ, RZ ;  /* 0x000000ff00027210 */ /* 0x000fc60007ffe1ff */
[----:B------:R-:W-:Y:S01]  /*9a50*/  IMAD R18, R18, R0, R3 ;  /* 0x0000000012127224 */ /* 0x000fe200078e0203 */
[----:B------:R-:W-:Y:S01]  /*9a60*/  LOP3.LUT R3, R10, R5, RZ, 0xc0, !PT ;  /* 0x000000050a037212 */ /* 0x000fe200078ec0ff */
[----:B--2---:R-:W-:Y:S02]  /*9a70*/  IMAD R0, R2, R26, R11 ;  /* 0x0000001a02007224 */ /* 0x004fe400078e020b */
[----:B------:R-:W-:Y:S02]  /*9a80*/  IMAD.MOV.U32 R2, RZ, RZ, 0x1 ;  /* 0x00000001ff027424 */ /* 0x000fe400078e00ff */
[----:B------:R-:W-:-:S03]  /*9a90*/  IMAD R3, R0, R14, R3 ;  /* 0x0000000e00037224 */ /* 0x000fc600078e0203 */
[----:B------:R-:W-:Y:S02]  /*9aa0*/  PRMT R0, R2, 0x7610, R0 ;  /* 0x0000761002007816 */ /* 0x000fe40000000000 */
[----:B----4-:R-:W-:-:S13]  /*9ab0*/  ISETP.NE.AND P0, PT, R4, 0x1, PT ;  /* 0x000000010400780c */ /* 0x010fda0003f05270 */
[----:B---3--:R-:W-:-:S04]  /*9ac0*/  @P0 IMAD R15, R13, R12, R16 ;  /* 0x0000000c0d0f0224 */ /* 0x008fc800078e0210 */
[----:B------:R-:W-:-:S05]  /*9ad0*/  IMAD R18, R18, R27, R15 ;  /* 0x0000001b12127224 */ /* 0x000fca00078e020f */
[----:B------:R-:W-:Y:S02]  /*9ae0*/  SEL R16, R3, R18, !P0 ;  /* 0x0000001203107207 */ /* 0x000fe40004000000 */
[----:B------:R-:W-:-:S07]  /*9af0*/  SEL R18, R18, R3, !P0 ;  /* 0x0000000312127207 */ /* 0x000fce0004000000 */
.L_x_292:
[----:B------:R-:W-:-:S13]  /*9b00*/  LOP3.LUT P0, RZ, R0, 0xff, RZ, 0xc0, !PT ;  /* 0x000000ff00ff7812 */ /* 0x000fda000780c0ff */
[----:B------:R-:W-:Y:S05]  /*9b10*/  @P0 BRA `(.L_x_295) ;  /* 0xffffff7400280947 */ /* 0x000fea000383ffff */
[----:B------:R-:W-:Y:S05]  /*9b20*/  EXIT ;  /* 0x000000000000794d */ /* 0x000fea0003800000 */
.L_x_3:
[----:B------:R-:W2:Y:S04]  /*9b30*/  LDL R19, [R1+0x1c] ;  /* 0x00001c0001137983 */ /* 0x000ea80000100800 */
[----:B0-----:R-:W3:Y:S01]  /*9b40*/  LDL R20, [R1+0x18] ;  /* 0x0000180001147983 */ /* 0x001ee20000100800 */
[----:B------:R-:W-:Y:S01]  /*9b50*/  IMAD.MOV.U32 R6, RZ, RZ, -0x1 ;  /* 0xffffffffff067424 */ /* 0x000fe200078e00ff */
[----:B------:R-:W-:-:S04]  /*9b60*/  ULDC.64 UR4, c[0x0][0x650] ;  /* 0x0001940000047ab9 */ /* 0x000fc80000000a00 */
[----:B------:R0:W-:Y:S01]  /*9b70*/  STL [R1+0x8], R6 ;  /* 0x0000080601007387 */ /* 0x0001e20000100800 */
[----:B------:R-:W-:Y:S01]  /*9b80*/  PRMT R5, RZ, 0x7610, R5 ;  /* 0x00007610ff057816 */ /* 0x000fe20000000005 */
[----:B------:R-:W-:Y:S01]  /*9b90*/  IMAD.MOV.U32 R17, RZ, RZ, -0x1 ;  /* 0xffffffffff117424 */ /* 0x000fe200078e00ff */
[----:B------:R-:W-:Y:S02]  /*9ba0*/  MOV R16, 0xffffffff ;  /* 0xffffffff00107802 */ /* 0x000fe40000000f00 */
[----:B--2---:R-:W-:-:S04]  /*9bb0*/  ISETP.GE.U32.AND P0, PT, R19, UR4, PT ;  /* 0x0000000413007c0c */ /* 0x004fc8000bf06070 */
[----:B---3--:R-:W-:-:S13]  /*9bc0*/  ISETP.GE.U32.AND.EX P0, PT, R20, UR5, PT, P0 ;  /* 0x0000000514007c0c */ /* 0x008fda000bf06100 */
[----:B0-----:R-:W-:Y:S05]  /*9bd0*/  @P0 BRA `(.L_x_296) ;  /* 0x0000000400680947 */ /* 0x001fea0003800000 */
        /* <DEDUP_REMOVED lines=18> */
.L_x_297:
[-CC-:B------:R-:W-:Y:S01]  /*9d00*/  SHF.R.U64 R12, R10, R14.reuse, R11.reuse ;  /* 0x0000000e0a0c7219 */ /* 0x180fe2000000120b */
[----:B------:R-:W0:Y:S01]  /*9d10*/  LDC R18, c[0x0][0x618] ;  /* 0x00018600ff127b82 */ /* 0x000e220000000800 */
[----:B------:R-:W-:Y:S01]  /*9d20*/  SHF.R.U32.HI R3, RZ, R14, R11 ;  /* 0x0000000eff037219 */ /* 0x000fe2000001160b */
[----:B------:R-:W-:Y:S01]  /*9d30*/  ULDC UR4, c[0x0][0x150] ;  /* 0x0000540000047ab9 */ /* 0x000fe20000000800 */
[----:B------:R-:W-:Y:S01]  /*9d40*/  IADD3 R5, P0, RZ, -R12, RZ ;  /* 0x8000000cff057210 */ /* 0x000fe20007f1e0ff */
[----:B------:R-:W-:Y:S01]  /*9d50*/  IMAD.MOV.U32 R6, RZ, RZ, R19 ;  /* 0x000000ffff067224 */ /* 0x000fe200078e0013 */
[----:B------:R-:W-:Y:S02]  /*9d60*/  MOV R7, R20 ;  /* 0x0000001400077202 */ /* 0x000fe40000000f00 */
[----:B------:R-:W-:Y:S01]  /*9d70*/  I2FP.F32.U32 R8, R2 ;  /* 0x0000000200087245 */ /* 0x000fe20000201000 */
[----:B------:R-:W1:Y:S01]  /*9d80*/  LDC.64 R20, c[0x0][0x640] ;  /* 0x00019000ff147b82 */ /* 0x000e620000000a00 */
[----:B------:R-:W-:-:S02]  /*9d90*/  IMAD.X R3, RZ, RZ, ~R3, P0 ;  /* 0x000000ffff037224 */ /* 0x000fc400000e0e03 */
[----:B------:R-:W-:-:S04]  /*9da0*/  IMAD.WIDE.U32 R6, R5, R16, R6 ;  /* 0x0000001005067225 */ /* 0x000fc800078e0006 */
[----:B------:R-:W-:Y:S01]  /*9db0*/  FMUL R9, R8, UR4 ;  /* 0x0000000408097c20 */ /* 0x000fe20008400000 */
[----:B------:R-:W-:Y:S01]  /*9dc0*/  ULDC UR4, c[0x0][0x154] ;  /* 0x0000550000047ab9 */ /* 0x000fe20000000800 */
[----:B------:R-:W-:Y:S01]  /*9dd0*/  IMAD R8, R3, R16, RZ ;  /* 0x0000001003087224 */ /* 0x000fe200078e02ff */
[----:B------:R-:W2:Y:S03]  /*9de0*/  LDC R11, c[0x0][0x144] ;  /* 0x00005100ff0b7b82 */ /* 0x000ea60000000800 */
[----:B------:R-:W3:Y:S01]  /*9df0*/  F2I.U32.TRUNC.NTZ R9, R9 ;  /* 0x0000000900097305 */ /* 0x000ee2000020f000 */
[----:B------:R-:W-:Y:S02]  /*9e00*/  IMAD R3, R5, R17, R8 ;  /* 0x0000001105037224 */ /* 0x000fe400078e0208 */
[----:B------:R-:W-:Y:S02]  /*9e10*/  IMAD.MOV.U32 R8, RZ, RZ, 0x1 ;  /* 0x00000001ff087424 */ /* 0x000fe400078e00ff */
[----:B------:R-:W-:Y:S01]  /*9e20*/  IMAD.IADD R3, R7, 0x1, R3 ;  /* 0x0000000107037824 */ /* 0x000fe200078e0203 */
[----:B------:R-:W4:Y:S04]  /*9e30*/  LDC R14, c[0x0][0x608] ;  /* 0x00018200ff0e7b82 */ /* 0x000f280000000800 */
[----:B0-----:R-:W-:-:S02]  /*9e40*/  SHF.R.U64 R10, R6, R18, R3 ;  /* 0x00000012060a7219 */ /* 0x001fc40000001203 */
[----:B------:R-:W-:Y:S02]  /*9e50*/  I2FP.F32.U32 R6, R4 ;  /* 0x0000000400067245 */ /* 0x000fe40000201000 */
[----:B------:R-:W0:Y:S01]  /*9e60*/  LDC R19, c[0x0][0x658] ;  /* 0x00019600ff137b82 */ /* 0x000e220000000800 */
[----:B-1----:R-:W-:Y:S01]  /*9e70*/  ISETP.NE.U32.AND P0, PT, R20, RZ, PT ;  /* 0x000000ff1400720c */ /* 0x002fe20003f05070 */
[----:B---3--:R-:W-:Y:S02]  /*9e80*/  IMAD.MOV R5, RZ, RZ, -R9 ;  /* 0x000000ffff057224 */ /* 0x008fe400078e0a09 */
[----:B------:R-:W-:Y:S01]  /*9e90*/  FMUL R6, R6, UR4 ;  /* 0x0000000406067c20 */ /* 0x000fe20008400000 */
[----:B------:R-:W-:Y:S02]  /*9ea0*/  SHF.R.U32.HI R3, RZ, R18, R3 ;  /* 0x00000012ff037219 */ /* 0x000fe40000011603 */
[----:B------:R-:W-:Y:S01]  /*9eb0*/  ISETP.NE.AND.EX P0, PT, R21, RZ, PT, P0 ;  /* 0x000000ff1500720c */ /* 0x000fe20003f05300 */
[----:B------:R1:W3:Y:S01]  /*9ec0*/  F2I.U32.TRUNC.NTZ R15, R6 ;  /* 0x00000006000f7305 */ /* 0x0002e2000020f000 */
[----:B------:R-:W1:Y:S01]  /*9ed0*/  LDC R17, c[0x0][0x148] ;  /* 0x00005200ff117b82 */ /* 0x000e620000000800 */
[----:B--2---:R-:W-:-:S07]  /*9ee0*/  IMAD R18, R11, R5, R2 ;  /* 0x000000050b127224 */ /* 0x004fce00078e0202 */
[----:B------:R-:W2:Y:S01]  /*9ef0*/  LDC R16, c[0x0][0x600] ;  /* 0x00018000ff107b82 */ /* 0x000ea20000000800 */
[-CC-:B----4-:R-:W-:Y:S02]  /*9f00*/  SHF.R.U64 R13, R10, R14.reuse, R3.reuse ;  /* 0x0000000e0a0d7219 */ /* 0x190fe40000001203 */
[----:B------:R-:W-:Y:S02]  /*9f10*/  SHF.R.U32.HI R2, RZ, R14, R3 ;  /* 0x0000000eff027219 */ /* 0x000fe40000011603 */
[----:B------:R-:W-:-:S03]  /*9f20*/  MOV R14, 0xffffffff ;  /* 0xffffffff000e7802 */ /* 0x000fc60000000f00 */
[----:B------:R-:W4:Y:S01]  /*9f30*/  LDC R22, c[0x0][0x648] ;  /* 0x00019200ff167b82 */ /* 0x000f220000000800 */
[-C--:B0-----:R-:W-:Y:S02]  /*9f40*/  SHF.L.U32 R5, R14, R19.reuse, RZ ;  /* 0x000000130e057219 */ /* 0x081fe400000006ff */
[-CC-:B------:R-:W-:Y:S02]  /*9f50*/  SHF.R.U64 R14, R13, R19.reuse, R2.reuse ;  /* 0x000000130d0e7219 */ /* 0x180fe40000001202 */
[-C--:B------:R-:W-:Y:S02]  /*9f60*/  SHF.R.U32.HI R3, RZ, R19.reuse, R2 ;  /* 0x00000013ff037219 */ /* 0x080fe40000011602 */
[----:B------:R-:W-:Y:S01]  /*9f70*/  SHF.L.U32 R19, R8, R19, RZ ;  /* 0x0000001308137219 */ /* 0x000fe200000006ff */
[----:B------:R-:W0:Y:S01]  /*9f80*/  LDC R23, c[0x0][0x638] ;  /* 0x00018e00ff177b82 */ /* 0x000e220000000800 */
[----:B------:R-:W-:Y:S01]  /*9f90*/  LOP3.LUT R24, RZ, R5, RZ, 0x33, !PT ;  /* 0x00000005ff187212 */ /* 0x000fe200078e33ff */
[----:B------:R-:W-:-:S06]  /*9fa0*/  IMAD.MOV.U32 R2, RZ, RZ, R14 ;  /* 0x000000ffff027224 */ /* 0x000fcc00078e000e */
[----:B------:R-:W0:Y:S01]  /*9fb0*/  LDC R25, c[0x0][0x610] ;  /* 0x00018400ff197b82 */ /* 0x000e220000000800 */
[----:B-1-3--:R-:W-:Y:S05]  /*9fc0*/  @!P0 BRA `(.L_x_298) ;  /* 0x0000000000288947 */ /* 0x00afea0003800000 */
[----:B------:R-:W1:Y:S02]  /*9fd0*/  LDC R5, c[0x0][0x64c] ;  /* 0x00019300ff057b82 */ /* 0x000e640000000800 */
[----:B-1----:R-:W-:-:S04]  /*9fe0*/  IADD3 R5, P0, R14, R5, RZ ;  /* 0x000000050e057210 */ /* 0x002fc80007f1e0ff */
[----:B------:R-:W-:-:S05]  /*9ff0*/  IADD3.X R11, RZ, R3, RZ, P0, !PT ;  /* 0x00000003ff0b7210 */ /* 0x000fca00007fe4ff */
[----:B------:R-:W-:-:S04]  /*a000*/  IMAD.WIDE.U32 R2, R11, R20, RZ ;  /* 0x000000140b027225 */ /* 0x000fc800078e00ff */
[----:B------:R-:W-:-:S04]  /*a010*/  IMAD.WIDE.U32 R6, P0, R5, R21, R2 ;  /* 0x0000001505067225 */ /* 0x000fc80007800002 */
[----:B------:R-:W-:-:S04]  /*a020*/  IMAD.WIDE.U32 R2, R5, R20, RZ ;  /* 0x0000001405027225 */ /* 0x000fc800078e00ff */
[----:B------:R-:W-:Y:S01]  /*a030*/  IMAD.X R9, RZ, RZ, RZ, P0 ;  /* 0x000000ffff097224 */ /* 0x000fe200000e06ff */
[----:B------:R-:W-:Y:S01]  /*a040*/  IADD3 RZ, P0, R3, R6, RZ ;  /* 0x0000000603ff7210 */ /* 0x000fe20007f1e0ff */
[----:B------:R-:W-:-:S04]  /*a050*/  IMAD.MOV.U32 R8, RZ, RZ, R7 ;  /* 0x000000ffff087224 */ /* 0x000fc800078e0007 */
[----:B------:R-:W-:-:S08]  /*a060*/  IMAD.WIDE.U32.X R2, R11, R21, R8, P0 ;  /* 0x000000150b027225 */ /* 0x000fd000000e0408 */
.L_x_298:
[----:B------:R-:W1:Y:S01]  /*a070*/  LDC R5, c[0x0][0x65c] ;  /* 0x00019700ff057b82 */ /* 0x000e620000000800 */
[----:B------:R3:W-:Y:S01]  /*a080*/  STL [R1+0x8], R12 ;  /* 0x0000080c01007387 */ /* 0x0007e20000100800 */
[----:B----4-:R-:W-:Y:S01]  /*a090*/  SHF.R.U64 R3, R2, R22, R3 ;  /* 0x0000001602037219 */ /* 0x010fe20000001203 */
[----:B--2---:R-:W-:Y:S01]  /*a0a0*/  VIADD R7, R16, 0xffffffff ;  /* 0xffffffff10077836 */ /* 0x004fe20000000000 */
[----:B------:R-:W-:Y:S02]  /*a0b0*/  IADD3 R15, -R15, RZ, RZ ;  /* 0x000000ff0f0f7210 */ /* 0x000fe40007ffe1ff */
[----:B------:R-:W-:Y:S02]  /*a0c0*/  LOP3.LUT R2, R13, R24, RZ, 0xc0, !PT ;  /* 0x000000180d027212 */ /* 0x000fe400078ec0ff */
[----:B-1----:R-:W-:Y:S01]  /*a0d0*/  ISETP.NE.AND P0, PT, R5, 0x1, PT ;  /* 0x000000010500780c */ /* 0x002fe20003f05270 */
[----:B------:R-:W-:-:S12]  /*a0e0*/  IMAD.MOV R5, RZ, RZ, -R3 ;  /* 0x000000ffff057224 */ /* 0x000fd800078e0a03 */
[----:B------:R-:W-:Y:S02]  /*a0f0*/  @P0 IMAD R18, R17, R15, R4 ;  /* 0x0000000f11120224 */ /* 0x000fe400078e0204 */
[----:B------:R-:W-:Y:S01]  /*a100*/  IMAD R17, R19, R3, R2 ;  /* 0x0000000313117224 */ /* 0x000fe200078e0202 */
[----:B------:R-:W-:Y:S01]  /*a110*/  LOP3.LUT R3, R10, R7, RZ, 0xc0, !PT ;  /* 0x000000070a037212 */ /* 0x000fe200078ec0ff */
[----:B0-----:R-:W-:Y:S01]  /*a120*/  IMAD R2, R5, R23, R14 ;  /* 0x0000001705027224 */ /* 0x001fe200078e020e */
[----:B------:R-:W-:Y:S01]  /*a130*/  MOV R5, 0x1 ;  /* 0x0000000100057802 */ /* 0x000fe20000000f00 */
[----:B------:R-:W-:Y:S02]  /*a140*/  IMAD R17, R17, R25, R18 ;  /* 0x0000001911117224 */ /* 0x000fe400078e0212 */
[----:B------:R-:W-:-:S05]  /*a150*/  IMAD R2, R2, R16, R3 ;  /* 0x0000001002027224 */ /* 0x000fca00078e0203 */
[----:B------:R-:W-:Y:S02]  /*a160*/  SEL R16, R2, R17, !P0 ;  /* 0x0000001102107207 */ /* 0x000fe40004000000 */
[----:B---3--:R-:W-:-:S07]  /*a170*/  SEL R17, R17, R2, !P0 ;  /* 0x0000000211117207 */ /* 0x008fce0004000000 */
.L_x_296:
[----:B------:R-:W-:-:S08]  /*a180*/  NOP ;  /* 0x0000000000007918 */ /* 0x000fd00000000000 */
[----:B------:R-:W0:-:S00]  /*a190*/  USETMAXREG.DEALLOC.CTAPOOL 0x28 ;  /* 0x00000028000079c8 */ /* 0x000e0000080e0500 */
[----:B0-----:R-:W-:-:S13]  /*a1a0*/  ISETP.NE.AND P0, PT, R0, RZ, PT ;  /* 0x000000ff0000720c */ /* 0x001fda0003f05270 */
[----:B------:R-:W-:Y:S05]  /*a1b0*/  @P0 EXIT ;  /* 0x000000000000094d */ /* 0x000fea0003800000 */
[----:B------:R-:W-:Y:S01]  /*a1c0*/  IMAD.MOV.U32 R0, RZ, RZ, 0x1 ;  /* 0x00000001ff007424 */ /* 0x000fe200078e00ff */
[----:B------:R0:W-:Y:S01]  /*a1d0*/  STL [R1+0x28], RZ ;  /* 0x000028ff01007387 */ /* 0x0001e20000100800 */
[----:B------:R-:W-:-:S03]  /*a1e0*/  LOP3.LUT P0, RZ, R5, 0xff, RZ, 0xc0, !PT ;  /* 0x000000ff05ff7812 */ /* 0x000fc6000780c0ff */
[----:B------:R0:W-:Y:S10]  /*a1f0*/  STL [R1+0x2c], R0 ;  /* 0x00002c0001007387 */ /* 0x0001f40000100800 */
[----:B0-----:R-:W-:Y:S05]  /*a200*/  @!P0 BRA `(.L_x_299) ;  /* 0x0000001800dc8947 */ /* 0x001fea0003800000 */
[----:B------:R-:W2:Y:S01]  /*a210*/  LDL R4, [R1+0x14] ;  /* 0x0000140001047983 */ /* 0x000ea20000100800 */
[----:B------:R-:W0:Y:S01]  /*a220*/  LDC R0, c[0x0][0x28c] ;  /* 0x0000a300ff007b82 */ /* 0x000e220000000800 */
[----:B------:R-:W-:Y:S01]  /*a230*/  ULDC UR37, c[0x0][0x658] ;  /* 0x0001960000257ab9 */ /* 0x000fe20000000800 */
[----:B------:R-:W-:Y:S01]  /*a240*/  UMOV UR5, 0xffffffff ;  /* 0xffffffff00057882 */ /* 0x000fe20000000000 */
[----:B------:R-:W1:Y:S01]  /*a250*/  S2R R2, SR_TID.X ;  /* 0x0000000000027919 */ /* 0x000e620000002100 */
[----:B------:R-:W-:Y:S01]  /*a260*/  ULDC UR4, c[0x0][0xc] ;  /* 0x0000030000047ab9 */ /* 0x000fe20000000800 */
[----:B------:R-:W-:Y:S01]  /*a270*/  USHF.L.U32 UR38, UR5, UR37, URZ ;  /* 0x0000002505267299 */ /* 0x000fe2000800063f */
[----:B------:R-:W-:Y:S01]  /*a280*/  BSSY B7, `(.L_x_299) ;  /* 0x00001af000077945 */ /* 0x000fe20003800000 */
[----:B------:R-:W-:Y:S01]  /*a290*/  UMOV UR6, 0x1 ;  /* 0x0000000100067882 */ /* 0x000fe20000000000 */
[----:B------:R-:W-:Y:S01]  /*a2a0*/  ULDC UR5, c[0x0][0x10] ;  /* 0x0000040000057ab9 */ /* 0x000fe20000000800 */
[----:B------:R-:W-:-:S02]  /*a2b0*/  USHF.L.U32 UR37, UR6, UR37, URZ ;  /* 0x0000002506257299 */ /* 0x000fc4000800063f */
[----:B------:R-:W-:Y:S01]  /*a2c0*/  UIMAD.WIDE.U32 UR4, UR4, UR5, URZ ;  /* 0x00000005040472a5 */ /* 0x000fe2000f8e003f */
[----:B------:R-:W-:Y:S01]  /*a2d0*/  ULDC UR6, c[0x0][0x14] ;  /* 0x0000050000067ab9 */ /* 0x000fe20000000800 */
[----:B------:R-:W-:Y:S02]  /*a2e0*/  ULDC UR39, c[0x0][0x600] ;  /* 0x0001800000277ab9 */ /* 0x000fe40000000800 */
[----:B------:R-:W-:Y:S02]  /*a2f0*/  UIMAD.WIDE.U32 UR54, UR4, UR6, URZ ;  /* 0x00000006043672a5 */ /* 0x000fe4000f8e003f */
[----:B------:R-:W-:Y:S02]  /*a300*/  UIMAD UR45, UR5, UR6, URZ ;  /* 0x00000006052d72a4 */ /* 0x000fe4000f8e023f */
[----:B------:R-:W-:Y:S02]  /*a310*/  UIADD3 UR39, UR39, -0x1, URZ ;  /* 0xffffffff27277890 */ /* 0x000fe4000fffe03f */
[----:B------:R-:W-:-:S02]  /*a320*/  ULOP3.LUT UR38, URZ, UR38, URZ, 0x33, !UPT ;  /* 0x000000263f267292 */ /* 0x000fc4000f8e333f */
[----:B------:R-:W-:Y:S01]  /*a330*/  UIADD3 UR45, UR55, UR45, URZ ;  /* 0x0000002d372d7290 */ /* 0x000fe2000fffe03f */
[----:B0-----:R-:W-:Y:S01]  /*a340*/  VIADD R0, R0, 0x1f ;  /* 0x0000001f00007836 */ /* 0x001fe20000000000 */
[----:B------:R-:W-:-:S04]  /*a350*/  ULDC.64 UR46, c[0x0][0x198] ;  /* 0x00006600002e7ab9 */ /* 0x000fc80000000a00 */
[----:B------:R-:W-:-:S04]  /*a360*/  SHF.R.S32.HI R3, RZ, 0x1f, R0 ;  /* 0x0000001fff037819 */ /* 0x000fc80000011400 */
[----:B------:R-:W-:Y:S02]  /*a370*/  LEA.HI R3, R3, R0, RZ, 0x5 ;  /* 0x0000000003037211 */ /* 0x000fe400078f28ff */
[C---:B-1----:R-:W-:Y:S02]  /*a380*/  LOP3.LUT P1, RZ, R2.reuse, 0x7f, RZ, 0xc0, !PT ;  /* 0x0000007f02ff7812 */ /* 0x042fe4000782c0ff */
[----:B------:R-:W-:Y:S02]  /*a390*/  LOP3.LUT P0, RZ, R2, 0x1f, RZ, 0xc0, !PT ;  /* 0x0000001f02ff7812 */ /* 0x000fe4000780c0ff */
[----:B------:R-:W-:Y:S02]  /*a3a0*/  MOV R0, 0x1 ;  /* 0x0000000100007802 */ /* 0x000fe40000000f00 */
[----:B------:R-:W-:-:S04]  /*a3b0*/  PLOP3.LUT P0, PT, P0, P1, PT, 0x8a, 0x0 ;  /* 0x000000000000781c */ /* 0x000fc80000703172 */
[----:B------:R-:W-:Y:S02]  /*a3c0*/  P2R R5, PR, RZ, 0x1 ;  /* 0x00000001ff057803 */ /* 0x000fe40000000000 */
[----:B--2---:R-:W-:Y:S01]  /*a3d0*/  LOP3.LUT R2, R4, 0x2, RZ, 0xfc, !PT ;  /* 0x0000000204027812 */ /* 0x004fe200078efcff */
[----:B------:R-:W-:-:S04]  /*a3e0*/  IMAD.MOV.U32 R4, RZ, RZ, 0x1 ;  /* 0x00000001ff047424 */ /* 0x000fc800078e00ff */
[----:B------:R0:W-:Y:S04]  /*a3f0*/  STL [R1+0xc], R2 ;  /* 0x00000c0201007387 */ /* 0x0001e80000100800 */
[----:B------:R1:W-:Y:S04]  /*a400*/  STL [R1+0x10], R5 ;  /* 0x0000100501007387 */ /* 0x0003e80000100800 */
[----:B------:R1:W-:Y:S01]  /*a410*/  STL [R1+0x28], RZ ;  /* 0x000028ff01007387 */ /* 0x0003e20000100800 */
[--C-:B0-----:R-:W-:Y:S02]  /*a420*/  SHF.R.S32.HI R2, RZ, 0x5, R3.reuse ;  /* 0x00000005ff027819 */ /* 0x101fe40000011403 */
[----:B------:R-:W-:Y:S01]  /*a430*/  PRMT R3, R0, 0x7610, R3 ;  /* 0x0000761000037816 */ /* 0x000fe20000000003 */
[----:B------:R1:W-:Y:S02]  /*a440*/  STL [R1+0x2c], R4 ;  /* 0x00002c0401007387 */ /* 0x0003e40000100800 */
[----:B------:R-:W-:-:S02]  /*a450*/  VIADD R0, R2, 0x1 ;  /* 0x0000000102007836 */ /* 0x000fc40000000000 */
[----:B------:R1:W-:Y:S04]  /*a460*/  STL [R1+0x24], R2 ;  /* 0x0000240201007387 */ /* 0x0003e80000100800 */
[----:B------:R1:W-:Y:S04]  /*a470*/  STL.S16 [R1+0x30], R3 ;  /* 0x0000300301007387 */ /* 0x0003e80000100600 */
[----:B------:R1:W-:Y:S02]  /*a480*/  STL [R1+0x34], R0 ;  /* 0x0000340001007387 */ /* 0x0003e40000100800 */
.L_x_313:
[----:B------:R-:W-:-:S03]  /*a490*/  UMOV UR4, 0xffffffff ;  /* 0xffffffff00047882 */ /* 0x000fc60000000000 */
[----:B-1----:R-:W-:Y:S05]  /*a4a0*/  BRA.DIV UR4, `(.L_x_300) ;  /* 0x0000001e04587947 */ /* 0x002fea000b800000 */
[----:B------:R-:W-:-:S13]  /*a4b0*/  ELECT P6, URZ, PT ;  /* 0x00000000003f782f */ /* 0x000fda00038c0000 */
.L_x_326:
[----:B------:R-:W-:Y:S04]  /*a4c0*/  BSSY B6, `(.L_x_301) ;  /* 0x0000108000067945 */ /* 0x000fe80003800000 */
[----:B------:R-:W-:Y:S05]  /*a4d0*/  @!P6 BRA `(.L_x_302) ;  /* 0x000000100018e947 */ /* 0x000fea0003800000 */
[----:B-1----:R-:W0:Y:S01]  /*a4e0*/  S2R R3, SR_CgaCtaId ;  /* 0x0000000000037919 */ /* 0x002e220000008800 */
[----:B------:R-:W-:-:S04]  /*a4f0*/  MOV R0, 0x400 ;  /* 0x0000040000007802 */ /* 0x000fc80000000f00 */
[----:B0-----:R-:W-:-:S04]  /*a500*/  LEA R18, R3, R0, 0x18 ;  /* 0x0000000003127211 */ /* 0x001fc800078ec0ff */
[----:B------:R-:W-:Y:S01]  /*a510*/  IADD3 R0, R18, 0x800, RZ ;  /* 0x0000080012007810 */ /* 0x000fe20007ffe0ff */
[----:B------:R0:W-:Y:S03]  /*a520*/  STL [R1+0x20], R18 ;  /* 0x0000201201007387 */ /* 0x0001e60000100800 */
[----:B------:R-:W-:-:S13]  /*a530*/  LOP3.LUT P0, RZ, R0, 0x9f, RZ, 0xc0, !PT ;  /* 0x0000009f00ff7812 */ /* 0x000fda000780c0ff */
[----:B0-----:R-:W-:Y:S05]  /*a540*/  @!P0 BRA `(.L_x_303) ;  /* 0x0000000000408947 */ /* 0x001fea0003800000 */
[----:B------:R-:W-:Y:S01]  /*a550*/  MOV R2, 0x0 ;  /* 0x0000000000027802 */ /* 0x000fe20000000f00 */
[----:B------:R-:W-:Y:S01]  /*a560*/  ULDC.64 UR4, c[0x4][0x70] ;  /* 0x01001c0000047ab9 */ /* 0x000fe20000000a00 */
[----:B------:R-:W-:Y:S01]  /*a570*/  ULDC.64 UR6, c[0x4][0x8] ;  /* 0x0100020000067ab9 */ /* 0x000fe20000000a00 */
[----:B------:R-:W-:Y:S01]  /*a580*/  IMAD.U32 R4, RZ, RZ, UR4 ;  /* 0x00000004ff047e24 */ /* 0x000fe2000f8e00ff */
[----:B------:R-:W-:Y:S01]  /*a590*/  MOV R11, UR7 ;  /* 0x00000007000b7c02 */ /* 0x000fe20008000f00 */
[----:B------:R-:W-:Y:S01]  /*a5a0*/  IMAD.U32 R5, RZ, RZ, UR5 ;  /* 0x00000005ff057e24 */ /* 0x000fe2000f8e00ff */
[----:B------:R-:W0:Y:S01]  /*a5b0*/  LDC.64 R2, c[0x4][R2] ;  /* 0x0100000002027b82 */ /* 0x000e220000000a00 */
[----:B------:R-:W-:Y:S01]  /*a5c0*/  ULDC.64 UR4, c[0x4][0x78] ;  /* 0x01001e0000047ab9 */ /* 0x000fe20000000a00 */
[----:B------:R-:W-:Y:S01]  /*a5d0*/  IMAD.U32 R10, RZ, RZ, UR6 ;  /* 0x00000006ff0a7e24 */ /* 0x000fe2000f8e00ff */
[----:B------:R-:W-:Y:S01]  /*a5e0*/  MOV R6, UR4 ;  /* 0x0000000400067c02 */ /* 0x000fe20008000f00 */
[----:B------:R-:W-:Y:S01]  /*a5f0*/  IMAD.U32 R7, RZ, RZ, UR5 ;  /* 0x00000005ff077e24 */ /* 0x000fe2000f8e00ff */
[----:B------:R-:W-:Y:S01]  /*a600*/  MOV R13, RZ ;  /* 0x000000ff000d7202 */ /* 0x000fe20000000f00 */
[----:B------:R-:W-:-:S02]  /*a610*/  IMAD.MOV.U32 R8, RZ, RZ, 0x70 ;  /* 0x00000070ff087424 */ /* 0x000fc400078e00ff */
[----:B------:R-:W-:-:S07]  /*a620*/  IMAD.MOV.U32 R12, RZ, RZ, 0x1 ;  /* 0x00000001ff0c7424 */ /* 0x000fce00078e00ff */
[----:B------:R-:W-:-:S07]  /*a630*/  LEPC R20, `(.L_x_303) ;  /* 0x000000001014794e */ /* 0x000fce0000000000 */
[----:B0-----:R-:W-:Y:S05]  /*a640*/  CALL.ABS.NOINC R2 ;  /* 0x0000000002007343 */ /* 0x001fea0003c00000 */
.L_x_303:
[----:B------:R-:W-:-:S05]  /*a650*/  VIADD R0, R18, 0x20800 ;  /* 0x0002080012007836 */ /* 0x000fca0000000000 */
[----:B------:R-:W-:-:S13]  /*a660*/  LOP3.LUT P0, RZ, R0, 0x3ff, RZ, 0xc0, !PT ;  /* 0x000003ff00ff7812 */ /* 0x000fda000780c0ff */
[----:B------:R-:W-:Y:S05]  /*a670*/  @!P0 BRA `(.L_x_304) ;  /* 0x0000000000408947 */ /* 0x000fea0003800000 */
[----:B------:R-:W-:Y:S01]  /*a680*/  MOV R2, 0x0 ;  /* 0x0000000000027802 */ /* 0x000fe20000000f00 */
[----:B------:R-:W-:Y:S01]  /*a690*/  ULDC.64 UR4, c[0x4][0x70] ;  /* 0x01001c0000047ab9 */ /* 0x000fe20000000a00 */
[----:B------:R-:W-:Y:S01]  /*a6a0*/  ULDC.64 UR6, c[0x4][0x10] ;  /* 0x0100040000067ab9 */ /* 0x000fe20000000a00 */
[----:B------:R-:W-:Y:S01]  /*a6b0*/  IMAD.U32 R4, RZ, RZ, UR4 ;  /* 0x00000004ff047e24 */ /* 0x000fe2000f8e00ff */
[----:B------:R-:W-:Y:S01]  /*a6c0*/  MOV R5, UR5 ;  /* 0x0000000500057c02 */ /* 0x000fe20008000f00 */
[----:B------:R-:W-:Y:S01]  /*a6d0*/  ULDC.64 UR4, c[0x4][0x78] ;  /* 0x01001e0000047ab9 */ /* 0x000fe20000000a00 */
[----:B------:R-:W0:Y:S01]  /*a6e0*/  LDC.64 R2, c[0x4][R2] ;  /* 0x0100000002027b82 */ /* 0x000e220000000a00 */
[----:B------:R-:W-:Y:S01]  /*a6f0*/  IMAD.U32 R6, RZ, RZ, UR4 ;  /* 0x00000004ff067e24 */ /* 0x000fe2000f8e00ff */
[----:B------:R-:W-:Y:S01]  /*a700*/  MOV R10, UR6 ;  /* 0x00000006000a7c02 */ /* 0x000fe20008000f00 */
[----:B------:R-:W-:Y:S01]  /*a710*/  IMAD.U32 R7, RZ, RZ, UR5 ;  /* 0x00000005ff077e24 */ /* 0x000fe2000f8e00ff */
[----:B------:R-:W-:Y:S01]  /*a720*/  MOV R12, 0x1 ;  /* 0x00000001000c7802 */ /* 0x000fe20000000f00 */
[----:B------:R-:W-:-:S02]  /*a730*/  IMAD.U32 R11, RZ, RZ, UR7 ;  /* 0x00000007ff0b7e24 */ /* 0x000fc4000f8e00ff */
[----:B------:R-:W-:Y:S02]  /*a740*/  IMAD.MOV.U32 R8, RZ, RZ, 0x70 ;  /* 0x00000070ff087424 */ /* 0x000fe400078e00ff */
[----:B------:R-:W-:-:S07]  /*a750*/  IMAD.MOV.U32 R13, RZ, RZ, RZ ;  /* 0x000000ffff0d7224 */ /* 0x000fce00078e00ff */
[----:B------:R-:W-:-:S07]  /*a760*/  LEPC R20, `(.L_x_304) ;  /* 0x000000001014794e */ /* 0x000fce0000000000 */
[----:B0-----:R-:W-:Y:S05]  /*a770*/  CALL.ABS.NOINC R2 ;  /* 0x0000000002007343 */ /* 0x001fea0003c00000 */
.L_x_304:
[----:B------:R-:W0:Y:S02]  /*a780*/  LDC R0, c[0x0][0x28c] ;  /* 0x0000a300ff007b82 */ /* 0x000e240000000800 */
[----:B0-----:R-:W-:-:S13]  /*a790*/  ISETP.GE.AND P0, PT, R0, 0x1, PT ;  /* 0x000000010000780c */ /* 0x001fda0003f06270 */
[----:B------:R-:W-:Y:S05]  /*a7a0*/  @!P0 BRA `(.L_x_302) ;  /* 0x0000000c00648947 */ /* 0x000fea0003800000 */
[----:B------:R-:W-:Y:S01]  /*a7b0*/  IMAD.SHL.U32 R0, R17, 0x100, RZ ;  /* 0x0000010011007824 */ /* 0x000fe200078e00ff */
[----:B------:R0:W5:Y:S01]  /*a7c0*/  LDL R4, [R1+0x34] ;  /* 0x0000340001047983 */ /* 0x0001620000100800 */
[----:B------:R-:W-:Y:S01]  /*a7d0*/  SHF.L.U32 R2, R16, 0x7, RZ ;  /* 0x0000000710027819 */ /* 0x000fe200000006ff */
[----:B------:R-:W-:Y:S02]  /*a7e0*/  IMAD.MOV.U32 R3, RZ, RZ, RZ ;  /* 0x000000ffff037224 */ /* 0x000fe400078e00ff */
[C---:B------:R-:W-:Y:S01]  /*a7f0*/  VIADD R8, R0.reuse, 0x8 ;  /* 0x0000000800087836 */ /* 0x040fe20000000000 */
[C---:B------:R-:W-:Y:S01]  /*a800*/  IADD3 R9, R0.reuse, 0x10, RZ ;  /* 0x0000001000097810 */ /* 0x040fe20007ffe0ff */
[----:B------:R0:W5:Y:S01]  /*a810*/  LDL R5, [R1+0x2c] ;  /* 0x00002c0001057983 */ /* 0x0001620000100800 */
[----:B------:R-:W-:-:S03]  /*a820*/  VIADD R7, R0, 0x18 ;  /* 0x0000001800077836 */ /* 0x000fc60000000000 */
[----:B------:R0:W5:Y:S01]  /*a830*/  LDL R6, [R1+0x28] ;  /* 0x0000280001067983 */ /* 0x0001620000100800 */
[C---:B------:R-:W-:Y:S01]  /*a840*/  VIADD R10, R0.reuse, 0x30 ;  /* 0x00000030000a7836 */ /* 0x040fe20000000000 */
[C---:B------:R-:W-:Y:S02]  /*a850*/  IADD3 R12, R0.reuse, 0x40, RZ ;  /* 0x00000040000c7810 */ /* 0x040fe40007ffe0ff */
[----:B------:R1:W-:Y:S01]  /*a860*/  STL [R1+0x4], R8 ;  /* 0x0000040801007387 */ /* 0x0003e20000100800 */
[C---:B------:R-:W-:Y:S01]  /*a870*/  VIADD R11, R0.reuse, 0x38 ;  /* 0x00000038000b7836 */ /* 0x040fe20000000000 */
[C---:B------:R-:W-:Y:S01]  /*a880*/  IADD3 R15, R0.reuse, 0x58, RZ ;  /* 0x00000058000f7810 */ /* 0x040fe20007ffe0ff */
[C---:B------:R-:W-:Y:S01]  /*a890*/  VIADD R13, R0.reuse, 0x48 ;  /* 0x00000048000d7836 */ /* 0x040fe20000000000 */
[----:B------:R2:W-:Y:S01]  /*a8a0*/  STL [R1], R9 ;  /* 0x0000000901007387 */ /* 0x0005e20000100800 */
[C---:B------:R-:W-:Y:S01]  /*a8b0*/  VIADD R14, R0.reuse, 0x50 ;  /* 0x00000050000e7836 */ /* 0x040fe20000000000 */
[C---:B------:R-:W-:Y:S01]  /*a8c0*/  IADD3 R18, R0.reuse, 0x70, RZ ;  /* 0x0000007000127810 */ /* 0x040fe20007ffe0ff */
[C---:B------:R-:W-:Y:S01]  /*a8d0*/  VIADD R16, R0.reuse, 0x60 ;  /* 0x0000006000107836 */ /* 0x040fe20000000000 */
[C---:B------:R-:W-:Y:S01]  /*a8e0*/  IADD3 R21, R0.reuse, 0x88, RZ ;  /* 0x0000008800157810 */ /* 0x040fe20007ffe0ff */
[C---:B------:R-:W-:Y:S01]  /*a8f0*/  VIADD R17, R0.reuse, 0x68 ;  /* 0x0000006800117836 */ /* 0x040fe20000000000 */
[C---:B------:R-:W-:Y:S01]  /*a900*/  IADD3 R24, R0.reuse, 0xa0, RZ ;  /* 0x000000a000187810 */ /* 0x040fe20007ffe0ff */
[C---:B-1----:R-:W-:Y:S01]  /*a910*/  VIADD R8, R0.reuse, 0x20 ;  /* 0x0000002000087836 */ /* 0x042fe20000000000 */
[C---:B------:R-:W-:Y:S01]  /*a920*/  IADD3 R27, R0.reuse, 0xb8, RZ ;  /* 0x000000b8001b7810 */ /* 0x040fe20007ffe0ff */
[C---:B------:R-:W-:Y:S01]  /*a930*/  VIADD R19, R0.reuse, 0x78 ;  /* 0x0000007800137836 */ /* 0x040fe20000000000 */
[C---:B--2---:R-:W-:Y:S01]  /*a940*/  IADD3 R9, R0.reuse, 0x28, RZ ;  /* 0x0000002800097810 */ /* 0x044fe20007ffe0ff */
[C---:B------:R-:W-:Y:S01]  /*a950*/  VIADD R20, R0.reuse, 0x80 ;  /* 0x0000008000147836 */ /* 0x040fe20000000000 */
[C---:B------:R-:W-:Y:S01]  /*a960*/  IADD3 R30, R0.reuse, 0xd0, RZ ;  /* 0x000000d0001e7810 */ /* 0x040fe20007ffe0ff */
[C---:B------:R-:W-:Y:S01]  /*a970*/  VIADD R22, R0.reuse, 0x90 ;  /* 0x0000009000167836 */ /* 0x040fe20000000000 */
[C---:B------:R-:W-:Y:S01]  /*a980*/  IADD3 R33, R0.reuse, 0xe8, RZ ;  /* 0x000000e800217810 */ /* 0x040fe20007ffe0ff */
[----:B------:R-:W-:-:S02]  /*a990*/  VIADD R23, R0, 0x98 ;  /* 0x0000009800177836 */ /* 0x000fc40000000000 */
[C---:B------:R-:W-:Y:S02]  /*a9a0*/  VIADD R25, R0.reuse, 0xa8 ;  /* 0x000000a800197836 */ /* 0x040fe40000000000 */
[C---:B------:R-:W-:Y:S02]  /*a9b0*/  VIADD R26, R0.reuse, 0xb0 ;  /* 0x000000b0001a7836 */ /* 0x040fe40000000000 */
[C---:B------:R-:W-:Y:S02]  /*a9c0*/  VIADD R28, R0.reuse, 0xc0 ;  /* 0x000000c0001c7836 */ /* 0x040fe40000000000 */
[C---:B------:R-:W-:Y:S02]  /*a9d0*/  VIADD R29, R0.reuse, 0xc8 ;  /* 0x000000c8001d7836 */ /* 0x040fe40000000000 */
[C---:B------:R-:W-:Y:S02]  /*a9e0*/  VIADD R31, R0.reuse, 0xd8 ;  /* 0x000000d8001f7836 */ /* 0x040fe40000000000 */
[----:B------:R-:W-:-:S02]  /*a9f0*/  VIADD R32, R0, 0xe0 ;  /* 0x000000e000207836 */ /* 0x000fc40000000000 */
[C---:B------:R-:W-:Y:S02]  /*aa00*/  VIADD R34, R0.reuse, 0xf0 ;  /* 0x000000f000227836 */ /* 0x040fe40000000000 */
[----:B0-----:R-:W-:-:S07]  /*aa10*/  VIADD R35, R0, 0xf8 ;  /* 0x000000f800237836 */ /* 0x001fce0000000000 */
.L_x_308:
[----:B------:R0:W-:Y:S04]  /*aa20*/  STL [R1+0x38], R0 ;  /* 0x0000380001007387 */ /* 0x0001e80000100800 */
[----:B0-----:R-:W2:Y:S01]  /*aa30*/  LDL R0, [R1+0x20] ;  /* 0x0000200001007983 */ /* 0x001ea20000100800 */
[----:B-----5:R-:W-:Y:S02]  /*aa40*/  SHF.L.U32 R37, R5, 0x1f, RZ ;  /* 0x0000001f05257819 */ /* 0x020fe400000006ff */
[----:B--2---:R-:W-:Y:S02]  /*aa50*/  LEA R36, R6, R0, 0x3 ;  /* 0x0000000006247211 */ /* 0x004fe400078e18ff */
[----:B------:R0:W5:Y:S02]  /*aa60*/  LDL.LU R0, [R1+0x38] ;  /* 0x0000380001007983 */ /* 0x0001640000300800 */
[----:B------:R-:W1:Y:S02]  /*aa70*/  SYNCS.PHASECHK.TRANS64.TRYWAIT P0, [R36+URZ+0x20], R37 ;  /* 0x00002025240075a7 */ /* 0x000e64000800017f */
[----:B01----:R-:W-:Y:S05]  /*aa80*/  @!P0 BRA `(.L_x_305) ;  /* 0x0000001800008947 */ /* 0x003fea0003800000 */
.L_x_327:
[----:B------:R1:W-:Y:S04]  /*aa90*/  STL [R1+0x3c], R2 ;  /* 0x00003c0201007387 */ /* 0x0003e80000100800 */
[----:B-----5:R2:W-:Y:S01]  /*aaa0*/  STL [R1+0x38], R0 ;  /* 0x0000380001007387 */ /* 0x0205e20000100800 */
[----:B-1----:R-:W1:Y:S03]  /*aab0*/  S2R R2, SR_TID.X ;  /* 0x0000000000027919 */ /* 0x002e660000002100 */
[----:B--2---:R-:W2:Y:S01]  /*aac0*/  LDL R0, [R1+0xc] ;  /* 0x00000c0001007983 */ /* 0x004ea20000100800 */
[----:B-1----:R-:W-:-:S03]  /*aad0*/  LOP3.LUT P0, RZ, R2, 0x7f, RZ, 0xc0, !PT ;  /* 0x0000007f02ff7812 */ /* 0x002fc6000780c0ff */
[----:B------:R1:W5:Y:S10]  /*aae0*/  LDL.LU R2, [R1+0x3c] ;  /* 0x00003c0001027983 */ /* 0x0003740000300800 */
[----:B0-----:R-:W0:Y:S02]  /*aaf0*/  @!P0 LDC R37, c[0x0][0x500] ;  /* 0x00014000ff258b82 */ /* 0x001e240000000800 */
[----:B0-----:R2:W-:Y:S02]  /*ab00*/  @!P0 SYNCS.ARRIVE.TRANS64 RZ, [R36+URZ], R37 ;  /* 0x0000002524ff89a7 */ /* 0x0015e4000800003f */
[----:B--2---:R-:W-:-:S02]  /*ab10*/  PRMT R37, R0, 0x9910, RZ ;  /* 0x0000991000257816 */ /* 0x004fc400000000ff */
[----:B------:R1:W5:Y:S02]  /*ab20*/  LDL.LU R0, [R1+0x38] ;  /* 0x0000380001007983 */ /* 0x0003640000300800 */
[----:B------:R-:W-:-:S13]  /*ab30*/  ISETP.NE.AND P0, PT, R37, 0x2, PT ;  /* 0x000000022500780c */ /* 0x000fda0003f05270 */
[----:B-1----:R-:W-:Y:S05]  /*ab40*/  @P0 BRA `(.L_x_306) ;  /* 0x0000000000040947 */ /* 0x002fea0003800000 */
[----:B------:R-:W-:Y:S01]  /*ab50*/  BPT.TRAP 0x1 ;  /* 0x000000040000795c */ /* 0x000fe20000300000 */
.L_x_306:
[----:B-----5:R0:W-:Y:S04]  /*ab60*/  STL [R1+0x38], R0 ;  /* 0x0000380001007387 */ /* 0x0201e80000100800 */
[----:B0-----:R-:W2:Y:S02]  /*ab70*/  LDL R0, [R1+0x10] ;  /* 0x0000100001007983 */ /* 0x001ea40000100800 */
[----:B--2---:R-:W-:Y:S02]  /*ab80*/  ISETP.NE.AND P0, PT, R0, RZ, PT ;  /* 0x000000ff0000720c */ /* 0x004fe40003f05270 */
[----:B------:R0:W5:Y:S11]  /*ab90*/  LDL.LU R0, [R1+0x38] ;  /* 0x0000380001007983 */ /* 0x0001760000300800 */
[----:B0-----:R-:W-:Y:S05]  /*aba0*/  @P0 BRA `(.L_x_307) ;  /* 0x0000000000040947 */ /* 0x001fea0003800000 */
[----:B------:R-:W-:Y:S01]  /*abb0*/  BPT.TRAP 0x1 ;  /* 0x000000040000795c */ /* 0x000fe20000300000 */
.L_x_307:
[----:B------:R0:W-:Y:S04]  /*abc0*/  STL [R1+0x44], R35 ;  /* 0x0000442301007387 */ /* 0x0001e80000100800 */
[----:B0-----:R-:W2:Y:S04]  /*abd0*/  LDL R35, [R1+0x20] ;  /* 0x0000200001237983 */ /* 0x001ea80000100800 */
[----:B------:R0:W-:Y:S04]  /*abe0*/  STL [R1+0x40], R2 ;  /* 0x0000400201007387 */ /* 0x0001e80000100800 */
[----:B0-----:R-:W3:Y:S04]  /*abf0*/  LDL R2, [R1+0x8] ;  /* 0x0000080001027983 */ /* 0x001ee80000100800 */
[----:B------:R0:W-:Y:S04]  /*ac00*/  STL [R1+0x3c], R4 ;  /* 0x00003c0401007387 */ /* 0x0001e80000100800 */
[----:B0-----:R-:W4:Y:S04]  /*ac10*/  LDL R4, [R1+0x4] ;  /* 0x0000040001047983 */ /* 0x001f280000100800 */
[----:B------:R0:W-:Y:S04]  /*ac20*/  STL [R1+0x38], R5 ;  /* 0x0000380501007387 */ /* 0x0001e80000100800 */
[----:B0-----:R-:W4:Y:S01]  /*ac30*/  LDL R5, [R1] ;  /* 0x0000000001057983 */ /* 0x001f220000100800 */
[----:B------:R-:W-:Y:S01]  /*ac40*/  R2UR UR17, R36 ;  /* 0x00000000241172ca */ /* 0x000fe200000e0000 */
[----:B------:R-:W-:Y:S01]  /*ac50*/  UIADD3 UR14, UP0, UR46, 0xf0, URZ ;  /* 0x000000f02e0e7890 */ /* 0x000fe2000ff1e03f */
[----:B------:R-:W-:-:S02]  /*ac60*/  R2UR UR19, R3 ;  /* 0x00000000031372ca */ /* 0x000fc400000e0000 */
[----:B-----5:R-:W-:Y:S01]  /*ac70*/  R2UR UR18, R0 ;  /* 0x00000000001272ca */ /* 0x020fe200000e0000 */
[----:B------:R-:W-:Y:S01]  /*ac80*/  UIADD3.X UR15, URZ, UR47, URZ, UP0, !UPT ;  /* 0x0000002f3f0f7290 */ /* 0x000fe200087fe43f */
[----:B------:R-:W-:Y:S01]  /*ac90*/  UMOV UR6, 0x0 ;  /* 0x0000000000067882 */ /* 0x000fe20000000000 */
[----:B------:R-:W-:Y:S01]  /*aca0*/  UMOV UR7, 0x10000000 ;  /* 0x1000000000077882 */ /* 0x000fe20000000000 */
[----:B------:R-:W-:Y:S02]  /*acb0*/  R2UR UR26, R7 ;  /* 0x00000000071a72ca */ /* 0x000fe400000e0000 */
[----:B------:R-:W-:Y:S01]  /*acc0*/  R2UR UR10, R9 ;  /* 0x00000000090a72ca */ /* 0x000fe200000e0000 */
[----:B--2---:R-:W-:-:S05]  /*acd0*/  IMAD R36, R6, 0x8000, R35 ;  /* 0x0000800006247824 */ /* 0x004fca00078e0223 */
[----:B------:R-:W-:Y:S01]  /*ace0*/  R2UR UR5, R36 ;  /* 0x00000000240572ca */ /* 0x000fe200000e0000 */
[----:B------:R-:W-:Y:S02]  /*acf0*/  IMAD R36, R6, 0x4000, R35 ;  /* 0x0000400006247824 */ /* 0x000fe400078e0223 */
[----:B------:R-:W2:Y:S01]  /*ad00*/  LDL.LU R35, [R1+0x44] ;  /* 0x0000440001237983 */ /* 0x000ea20000300800 */
[----:B---3--:R-:W-:-:S03]  /*ad10*/  R2UR UR20, R2 ;  /* 0x00000000021472ca */ /* 0x008fc600000e0000 */
[----:B------:R-:W3:Y:S01]  /*ad20*/  LDL.LU R2, [R1+0x40] ;  /* 0x0000400001027983 */ /* 0x000ee20000300800 */
[----:B----4-:R-:W-:-:S03]  /*ad30*/  R2UR UR50, R4 ;  /* 0x00000000043272ca */ /* 0x010fc600000e0000 */
[----:B------:R-:W4:Y:S01]  /*ad40*/  LDL.LU R4, [R1+0x3c] ;  /* 0x00003c0001047983 */ /* 0x000f220000300800 */
[----:B------:R-:W-:-:S03]  /*ad50*/  R2UR UR34, R5 ;  /* 0x00000000052272ca */ /* 0x000fc600000e0000 */
[----:B------:R-:W3:Y:S01]  /*ad60*/  LDL.LU R5, [R1+0x38] ;  /* 0x0000380001057983 */ /* 0x000ee20000300800 */
[----:B------:R-:W-:Y:S01]  /*ad70*/  UIADD3 UR16, UR5, 0x800, URZ ;  /* 0x0000080005107890 */ /* 0x000fe2000fffe03f */
[----:B------:R-:W-:Y:S01]  /*ad80*/  R2UR UR42, R10 ;  /* 0x000000000a2a72ca */ /* 0x000fe200000e0000 */
[----:B------:R-:W-:Y:S01]  /*ad90*/  UIADD3 UR48, UR5, 0xc00, URZ ;  /* 0x00000c0005307890 */ /* 0x000fe2000fffe03f */
[----:B------:R-:W-:Y:S01]  /*ada0*/  R2UR UR58, R25 ;  /* 0x00000000193a72ca */ /* 0x000fe200000e0000 */
[----:B------:R-:W-:Y:S01]  /*adb0*/  UIADD3 UR32, UR5, 0x1000, URZ ;  /* 0x0000100005207890 */ /* 0x000fe2000fffe03f */
[----:B------:R-:W-:-:S04]  /*adc0*/  R2UR UR4, R36 ;  /* 0x00000000240472ca */ /* 0x000fc800000e0000 */
[----:B------:R0:W-:Y:S01]  /*add0*/  UTMALDG.3D [UR16], [UR14], desc[UR6] ;  /* 0x000006100e0075b4 */ /* 0x0001e20008011000 */
[----:B------:R-:W-:Y:S02]  /*ade0*/  UIADD3 UR24, UR5, 0x1400, URZ ;  /* 0x0000140005187890 */ /* 0x000fe4000fffe03f */
[----:B------:R-:W-:Y:S01]  /*adf0*/  UIADD3 UR8, UR5, 0x1c00, URZ ;  /* 0x00001c0005087890 */ /* 0x000fe2000fffe03f */
[----:B------:R-:W-:Y:S01]  /*ae00*/  UMOV UR49, UR17 ;  /* 0x0000001100317c82 */ /* 0x000fe20008000000 */
[----:B------:R-:W-:Y:S01]  /*ae10*/  UMOV UR51, UR19 ;  /* 0x0000001300337c82 */ /* 0x000fe20008000000 */
[----:B------:R-:W-:Y:S01]  /*ae20*/  UMOV UR52, UR20 ;  /* 0x0000001400347c82 */ /* 0x000fe20008000000 */
[----:B------:R-:W-:Y:S01]  /*ae30*/  UMOV UR33, UR17 ;  /* 0x0000001100217c82 */ /* 0x000fe20008000000 */
[----:B------:R-:W-:Y:S01]  /*ae40*/  UMOV UR35, UR19 ;  /* 0x0000001300237c82 */ /* 0x000fe20008000000 */
[----:B------:R-:W-:Y:S01]  /*ae50*/  UMOV UR36, UR20 ;  /* 0x0000001400247c82 */ /* 0x000fe20008000000 */
[----:B------:R-:W-:Y:S01]  /*ae60*/  UTMALDG.3D [UR48], [UR14], desc[UR6] ;  /* 0x000006300e0075b4 */ /* 0x000fe20008011000 */
[----:B------:R-:W-:Y:S01]  /*ae70*/  UMOV UR25, UR17 ;  /* 0x0000001100197c82 */ /* 0x000fe20008000000 */
[----:B------:R-:W-:Y:S01]  /*ae80*/  UMOV UR27, UR19 ;  /* 0x00000013001b7c82 */ /* 0x000fe20008000000 */
[----:B------:R-:W-:Y:S01]  /*ae90*/  UMOV UR28, UR20 ;  /* 0x00000014001c7c82 */ /* 0x000fe20008000000 */
[----:B------:R-:W-:Y:S01]  /*aea0*/  UMOV UR9, UR17 ;  /* 0x0000001100097c82 */ /* 0x000fe20008000000 */
[----:B------:R-:W-:Y:S01]  /*aeb0*/  UMOV UR11, UR19 ;  /* 0x00000013000b7c82 */ /* 0x000fe20008000000 */
[----:B------:R-:W-:Y:S01]  /*aec0*/  UMOV UR12, UR20 ;  /* 0x00000014000c7c82 */ /* 0x000fe20008000000 */
[----:B------:R1:W-:Y:S01]  /*aed0*/  UTMALDG.3D [UR32], [UR14], desc[UR6] ;  /* 0x000006200e0075b4 */ /* 0x0003e20008011000 */
[----:B0-----:R-:W-:Y:S01]  /*aee0*/  R2UR UR18, R8 ;  /* 0x00000000081272ca */ /* 0x001fe200000e0000 */
[----:B------:R-:W-:Y:S01]  /*aef0*/  UIADD3 UR16, UR5, 0x1800, URZ ;  /* 0x0000180005107890 */ /* 0x000fe2000fffe03f */
[----:B------:R0:W-:Y:S01]  /*af00*/  UTMALDG.3D [UR24], [UR14], desc[UR6] ;  /* 0x000006180e0075b4 */ /* 0x0001e20008011000 */
[----:B------:R-:W-:-:S10]  /*af10*/  UIADD3 UR40, UR5, 0x2000, URZ ;  /* 0x0000200005287890 */ /* 0x000fd4000fffe03f */
[----:B------:R0:W-:Y:S01]  /*af20*/  UTMALDG.3D [UR16], [UR14], desc[UR6] ;  /* 0x000006100e0075b4 */ /* 0x0001e20008011000 */
[----:B-1----:R-:W-:Y:S01]  /*af30*/  R2UR UR34, R11 ;  /* 0x000000000b2272ca */ /* 0x002fe200000e0000 */
[----:B------:R1:W-:Y:S01]  /*af40*/  UTMALDG.3D [UR8], [UR14], desc[UR6] ;  /* 0x000006080e0075b4 */ /* 0x0003e20008011000 */
[----:B------:R-:W-:Y:S01]  /*af50*/  UIADD3 UR32, UR5, 0x2400, URZ ;  /* 0x0000240005207890 */ /* 0x000fe2000fffe03f */
[----:B0-----:R-:W-:Y:S01]  /*af60*/  R2UR UR26, R12 ;  /* 0x000000000c1a72ca */ /* 0x001fe200000e0000 */
[----:B------:R-:W-:Y:S01]  /*af70*/  UIADD3 UR24, UR5, 0x2800, URZ ;  /* 0x0000280005187890 */ /* 0x000fe2000fffe03f */
[----:B------:R-:W-:Y:S01]  /*af80*/  R2UR UR18, R13 ;  /* 0x000000000d1272ca */ /* 0x000fe200000e0000 */
[----:B------:R-:W-:Y:S01]  /*af90*/  UIADD3 UR16, UR5, 0x2c00, URZ ;  /* 0x00002c0005107890 */ /* 0x000fe2000fffe03f */
[----:B-1----:R-:W-:Y:S01]  /*afa0*/  R2UR UR10, R14 ;  /* 0x000000000e0a72ca */ /* 0x002fe200000e0000 */
[----:B------:R-:W-:Y:S01]  /*afb0*/  UIADD3 UR8, UR5, 0x3000, URZ ;  /* 0x0000300005087890 */ /* 0x000fe2000fffe03f */
[----:B------:R-:W-:Y:S01]  /*afc0*/  UMOV UR41, UR17 ;  /* 0x0000001100297c82 */ /* 0x000fe20008000000 */
[----:B------:R-:W-:Y:S01]  /*afd0*/  UMOV UR43, UR19 ;  /* 0x00000013002b7c82 */ /* 0x000fe20008000000 */
[----:B------:R-:W-:Y:S01]  /*afe0*/  UMOV UR44, UR20 ;  /* 0x00000014002c7c82 */ /* 0x000fe20008000000 */
[----:B------:R-:W-:Y:S01]  /*aff0*/  R2UR UR50, R15 ;  /* 0x000000000f3272ca */ /* 0x000fe200000e0000 */
[----:B------:R-:W-:Y:S01]  /*b000*/  UTMALDG.3D [UR40], [UR14], desc[UR6] ;  /* 0x000006280e0075b4 */ /* 0x000fe20008011000 */
[----:B------:R-:W-:Y:S01]  /*b010*/  UIADD3 UR48, UR5, 0x3400, URZ ;  /* 0x0000340005307890 */ /* 0x000fe2000fffe03f */
[----:B------:R0:W-:Y:S01]  /*b020*/  UTMALDG.3D [UR32], [UR14], desc[UR6] ;  /* 0x000006200e0075b4 */ /* 0x0001e20008011000 */
[----:B------:R1:W-:Y:S02]  /*b030*/  UTMALDG.3D [UR24], [UR14], desc[UR6] ;  /* 0x000006180e0075b4 */ /* 0x0003e40008011000 */
[----:B------:R1:W-:Y:S01]  /*b040*/  UTMALDG.3D [UR16], [UR14], desc[UR6] ;  /* 0x000006100e0075b4 */ /* 0x0003e20008011000 */
[----:B0-----:R-:W-:Y:S01]  /*b050*/  R2UR UR34, R16 ;  /* 0x00000000102272ca */ /* 0x001fe200000e0000 */
[----:B------:R0:W-:Y:S01]  /*b060*/  UTMALDG.3D [UR8], [UR14], desc[UR6] ;  /* 0x000006080e0075b4 */ /* 0x0001e20008011000 */
[----:B------:R-:W-:Y:S01]  /*b070*/  UIADD3 UR32, UR5, 0x3800, URZ ;  /* 0x0000380005207890 */ /* 0x000fe2000fffe03f */
[----:B-1----:R-:W-:Y:S01]  /*b080*/  R2UR UR26, R17 ;  /* 0x00000000111a72ca */ /* 0x002fe200000e0000 */
[----:B------:R-:W-:-:S02]  /*b090*/  UIADD3 UR24, UR5, 0x3c00, URZ ;  /* 0x00003c0005187890 */ /* 0x000fc4000fffe03f */
[----:B------:R-:W-:Y:S01]  /*b0a0*/  UTMALDG.3D [UR48], [UR14], desc[UR6] ;  /* 0x000006300e0075b4 */ /* 0x000fe20008011000 */
[----:B------:R-:W-:Y:S01]  /*b0b0*/  R2UR UR18, R18 ;  /* 0x00000000121272ca */ /* 0x000fe200000e0000 */
[----:B------:R-:W-:-:S05]  /*b0c0*/  UIADD3 UR16, UR5, 0x4000, URZ ;  /* 0x0000400005107890 */ /* 0x000fca000fffe03f */
[----:B------:R1:W-:Y:S01]  /*b0d0*/  UTMALDG.3D [UR32], [UR14], desc[UR6] ;  /* 0x000006200e0075b4 */ /* 0x0003e20008011000 */
[----:B0-----:R-:W-:Y:S01]  /*b0e0*/  R2UR UR10, R19 ;  /* 0x00000000130a72ca */ /* 0x001fe200000e0000 */
[----:B------:R-:W-:Y:S01]  /*b0f0*/  UIADD3 UR8, UR5, 0x4400, URZ ;  /* 0x0000440005087890 */ /* 0x000fe2000fffe03f */
[----:B------:R-:W-:Y:S01]  /*b100*/  R2UR UR42, R20 ;  /* 0x00000000142a72ca */ /* 0x000fe200000e0000 */
[----:B------:R0:W-:Y:S01]  /*b110*/  UTMALDG.3D [UR24], [UR14], desc[UR6] ;  /* 0x000006180e0075b4 */ /* 0x0001e20008011000 */
[----:B------:R-:W-:Y:S02]  /*b120*/  UIADD3 UR40, UR5, 0x4800, URZ ;  /* 0x0000480005287890 */ /* 0x000fe4000fffe03f */
[----:B------:R0:W-:Y:S01]  /*b130*/  UTMALDG.3D [UR16], [UR14], desc[UR6] ;  /* 0x000006100e0075b4 */ /* 0x0001e20008011000 */
[----:B-1----:R-:W-:-:S06]  /*b140*/  R2UR UR34, R21 ;  /* 0x00000000152272ca */ /* 0x002fcc00000e0000 */
[----:B------:R1:W-:Y:S01]  /*b150*/  UTMALDG.3D [UR8], [UR14], desc[UR6] ;  /* 0x000006080e0075b4 */ /* 0x0003e20008011000 */
[----:B------:R-:W-:Y:S01]  /*b160*/  UIADD3 UR32, UR5, 0x4c00, URZ ;  /* 0x00004c0005207890 */ /* 0x000fe2000fffe03f */
[----:B0-----:R-:W-:Y:S01]  /*b170*/  R2UR UR26, R22 ;  /* 0x00000000161a72ca */ /* 0x001fe200000e0000 */
[----:B------:R-:W-:Y:S01]  /*b180*/  UIADD3 UR24, UR5, 0x5000, URZ ;  /* 0x0000500005187890 */ /* 0x000fe2000fffe03f */
[----:B------:R0:W-:Y:S01]  /*b190*/  UTMALDG.3D [UR40], [UR14], desc[UR6] ;  /* 0x000006280e0075b4 */ /* 0x0001e20008011000 */
[----:B------:R-:W-:Y:S01]  /*b1a0*/  R2UR UR18, R23 ;  /* 0x00000000171272ca */ /* 0x000fe200000e0000 */
[----:B------:R-:W-:Y:S01]  /*b1b0*/  UIADD3 UR16, UR5, 0x5400, URZ ;  /* 0x0000540005107890 */ /* 0x000fe2000fffe03f */
[----:B------:R-:W-:-:S03]  /*b1c0*/  R2UR UR50, R26 ;  /* 0x000000001a3272ca */ /* 0x000fc600000e0000 */
[----:B------:R0:W-:Y:S01]  /*b1d0*/  UTMALDG.3D [UR32], [UR14], desc[UR6] ;  /* 0x000006200e0075b4 */ /* 0x0001e20008011000 */
[----:B-1----:R-:W-:Y:S01]  /*b1e0*/  R2UR UR10, R24 ;  /* 0x00000000180a72ca */ /* 0x002fe200000e0000 */
[----:B------:R-:W-:-:S03]  /*b1f0*/  UIADD3 UR8, UR5, 0x5800, URZ ;  /* 0x0000580005087890 */ /* 0x000fc6000fffe03f */
[----:B------:R1:W-:Y:S01]  /*b200*/  UTMALDG.3D [UR24], [UR14], desc[UR6] ;  /* 0x000006180e0075b4 */ /* 0x0003e20008011000 */
[----:B------:R-:W-:Y:S02]  /*b210*/  UIADD3 UR56, UR5, 0x5c00, URZ ;  /* 0x00005c0005387890 */ /* 0x000fe4000fffe03f */
[----:B------:R-:W-:Y:S01]  /*b220*/  UIADD3 UR48, UR5, 0x6000, URZ ;  /* 0x0000600005307890 */ /* 0x000fe2000fffe03f */
[----:B0-----:R-:W-:Y:S01]  /*b230*/  R2UR UR42, R27 ;  /* 0x000000001b2a72ca */ /* 0x001fe200000e0000 */
[----:B------:R0:W-:Y:S01]  /*b240*/  UTMALDG.3D [UR16], [UR14], desc[UR6] ;  /* 0x000006100e0075b4 */ /* 0x0001e20008011000 */
[----:B------:R-:W-:Y:S01]  /*b250*/  UIADD3 UR40, UR5, 0x6400, URZ ;  /* 0x0000640005287890 */ /* 0x000fe2000fffe03f */
[----:B------:R-:W-:Y:S02]  /*b260*/  R2UR UR34, R28 ;  /* 0x000000001c2272ca */ /* 0x000fe400000e0000 */
[----:B------:R0:W-:Y:S01]  /*b270*/  UTMALDG.3D [UR8], [UR14], desc[UR6] ;  /* 0x000006080e0075b4 */ /* 0x0001e20008011000 */
[----:B------:R-:W-:Y:S01]  /*b280*/  UIADD3 UR32, UR5, 0x6800, URZ ;  /* 0x0000680005207890 */ /* 0x000fe2000fffe03f */
[----:B-1----:R-:W-:Y:S01]  /*b290*/  R2UR UR26, R29 ;  /* 0x000000001d1a72ca */ /* 0x002fe200000e0000 */
[----:B------:R-:W-:Y:S01]  /*b2a0*/  UIADD3 UR24, UR5, 0x6c00, URZ ;  /* 0x00006c0005187890 */ /* 0x000fe2000fffe03f */
[----:B0-----:R-:W-:Y:S01]  /*b2b0*/  R2UR UR18, R30 ;  /* 0x000000001e1272ca */ /* 0x001fe200000e0000 */
[----:B------:R-:W-:Y:S01]  /*b2c0*/  UIADD3 UR16, UR5, 0x7000, URZ ;  /* 0x0000700005107890 */ /* 0x000fe2000fffe03f */
[----:B------:R-:W-:Y:S01]  /*b2d0*/  UMOV UR57, UR17 ;  /* 0x0000001100397c82 */ /* 0x000fe20008000000 */
[----:B------:R-:W-:Y:S01]  /*b2e0*/  UMOV UR59, UR19 ;  /* 0x00000013003b7c82 */ /* 0x000fe20008000000 */
[----:B------:R-:W-:Y:S01]  /*b2f0*/  R2UR UR10, R31 ;  /* 0x000000001f0a72ca */ /* 0x000fe200000e0000 */
[----:B------:R-:W-:Y:S01]  /*b300*/  UIADD3 UR8, UR5, 0x7400, URZ ;  /* 0x0000740005087890 */ /* 0x000fe2000fffe03f */
[----:B------:R-:W-:-:S02]  /*b310*/  UMOV UR60, UR20 ;  /* 0x00000014003c7c82 */ /* 0x000fc40008000000 */
[----:B------:R-:W-:Y:S01]  /*b320*/  UTMALDG.3D [UR56], [UR14], desc[UR6] ;  /* 0x000006380e0075b4 */ /* 0x000fe20008011000 */
[----:B------:R-:W-:Y:S01]  /*b330*/  UIADD3 UR22, UP0, UR46, 0x1f0, URZ ;  /* 0x000001f02e167890 */ /* 0x000fe2000ff1e03f */
[----:B------:R-:W-:Y:S01]  /*b340*/  UTMALDG.3D [UR48], [UR14], desc[UR6] ;  /* 0x000006300e0075b4 */ /* 0x000fe20008011000 */
[----:B------:R0:W-:Y:S01]  /*b350*/  UTMALDG.3D [UR40], [UR14], desc[UR6] ;  /* 0x000006280e0075b4 */ /* 0x0001e20008011000 */
[----:B------:R1:W-:Y:S01]  /*b360*/  UTMALDG.3D [UR32], [UR14], desc[UR6] ;  /* 0x000006200e0075b4 */ /* 0x0003e20008011000 */
[----:B------:R-:W-:Y:S01]  /*b370*/  UIADD3.X UR23, URZ, UR47, URZ, UP0, !UPT ;  /* 0x0000002f3f177290 */ /* 0x000fe200087fe43f */
[----:B------:R4:W-:Y:S01]  /*b380*/  UTMALDG.3D [UR24], [UR14], desc[UR6] ;  /* 0x000006180e0075b4 */ /* 0x0009e20008011000 */
[----:B0-----:R-:W-:Y:S01]  /*b390*/  R2UR UR42, R32 ;  /* 0x00000000202a72ca */ /* 0x001fe200000e0000 */
[----:B------:R2:W-:Y:S01]  /*b3a0*/  UTMALDG.3D [UR16], [UR14], desc[UR6] ;  /* 0x000006100e0075b4 */ /* 0x0005e20008011000 */
[----:B------:R-:W-:Y:S01]  /*b3b0*/  UIADD3 UR40, UR5, 0x7800, URZ ;  /* 0x0000780005287890 */ /* 0x000fe2000fffe03f */
[----:B-1----:R-:W-:Y:S01]  /*b3c0*/  R2UR UR34, R33 ;  /* 0x00000000212272ca */ /* 0x002fe200000e0000 */
[----:B------:R3:W-:Y:S01]  /*b3d0*/  UTMALDG.3D [UR8], [UR14], desc[UR6] ;  /* 0x000006080e0075b4 */ /* 0x0007e20008011000 */
[----:B----4-:R-:W-:Y:S01]  /*b3e0*/  VIADD R4, R4, 0xffffffff ;  /* 0xffffffff04047836 */ /* 0x010fe20000000000 */
[----:B------:R-:W-:Y:S01]  /*b3f0*/  UIADD3 UR32, UR5, 0x7c00, URZ ;  /* 0x00007c0005207890 */ /* 0x000fe2000fffe03f */
[----:B------:R-:W-:Y:S01]  /*b400*/  R2UR UR26, R34 ;  /* 0x00000000221a72ca */ /* 0x000fe200000e0000 */
[----:B------:R-:W-:-:S02]  /*b410*/  UIADD3 UR24, UR5, 0x8000, URZ ;  /* 0x0000800005187890 */ /* 0x000fc4000fffe03f */
[----:B------:R-:W-:-:S03]  /*b420*/  ISETP.GT.AND P1, PT, R4, 0x1, PT ;  /* 0x000000010400780c */ /* 0x000fc60003f24270 */
[----:B------:R0:W-:Y:S01]  /*b430*/  UTMALDG.3D [UR40], [UR14], desc[UR6] ;  /* 0x000006280e0075b4 */ /* 0x0001e20008011000 */
[----:B------:R-:W-:Y:S02]  /*b440*/  IADD3 R6, R6, 0x1, RZ ;  /* 0x0000000106067810 */ /* 0x000fe40007ffe0ff */
[----:B--2---:R-:W-:Y:S01]  /*b450*/  R2UR UR18, R35 ;  /* 0x00000000231272ca */ /* 0x004fe200000e0000 */
[----:B------:R-:W-:Y:S01]  /*b460*/  UIADD3 UR16, UR5, 0x8400, URZ ;  /* 0x0000840005107890 */ /* 0x000fe2000fffe03f */
[----:B---3--:R-:W-:Y:S01]  /*b470*/  R2UR UR11, R2 ;  /* 0x00000000020b72ca */ /* 0x008fe200000e0000 */
[----:B------:R-:W-:Y:S01]  /*b480*/  UIADD3 UR8, UR4, 0x20800, URZ ;  /* 0x0002080004087890 */ /* 0x000fe2000fffe03f */
[C---:B------:R-:W-:Y:S01]  /*b490*/  ISETP.NE.AND P0, PT, R6.reuse, 0x4, PT ;  /* 0x000000040600780c */ /* 0x040fe20003f05270 */
[----:B------:R0:W-:Y:S01]  /*b4a0*/  UTMALDG.3D [UR32], [UR14], desc[UR6] ;  /* 0x000006200e0075b4 */ /* 0x0001e20008011000 */
[----:B------:R-:W-:Y:S02]  /*b4b0*/  UMOV UR10, UR19 ;  /* 0x00000013000a7c82 */ /* 0x000fe40008000000 */
[----:B------:R-:W-:Y:S01]  /*b4c0*/  SEL R36, RZ, 0x1, P0 ;  /* 0x00000001ff247807 */ /* 0x000fe20000000000 */
[----:B------:R0:W-:Y:S03]  /*b4d0*/  UTMALDG.3D [UR24], [UR14], desc[UR6] ;  /* 0x000006180e0075b4 */ /* 0x0001e60008011000 */
[----:B------:R-:W-:Y:S01]  /*b4e0*/  LOP3.LUT R5, R5, R36, RZ, 0x3c, !PT ;  /* 0x0000002405057212 */ /* 0x000fe200078e3cff */
[----:B------:R-:W-:Y:S01]  /*b4f0*/  VIADD R3, R3, 0x20 ;  /* 0x0000002003037836 */ /* 0x000fe20000000000 */
[----:B------:R-:W-:Y:S01]  /*b500*/  SEL R6, R6, RZ, P0 ;  /* 0x000000ff06067207 */ /* 0x000fe20000000000 */
[----:B------:R0:W-:Y:S01]  /*b510*/  UTMALDG.3D [UR16], [UR14], desc[UR6] ;  /* 0x000006100e0075b4 */ /* 0x0001e20008011000 */
[----:B------:R0:W-:Y:S02]  /*b520*/  UTMALDG.3D [UR8], [UR22], desc[UR6] ;  /* 0x00000608160075b4 */ /* 0x0001e40008011000 */
[----:B0-----:R-:W-:Y:S05]  /*b530*/  @P1 BRA `(.L_x_308) ;  /* 0xfffffff400381947 */ /* 0x001fea000383ffff */
.L_x_302:
[----:B------:R-:W-:Y:S05]  /*b540*/  BSYNC B6 ;  /* 0x0000000000067941 */ /* 0x000fea0003800000 */
.L_x_301:
[----:B------:R-:W2:Y:S01]  /*b550*/  LDL.LU R30, [R1+0x30] ;  /* 0x00003000011e7983 */ /* 0x000ea20000300800 */
[----:B------:R-:W-:-:S03]  /*b560*/  ULDC.64 UR4, c[0x0][0x650] ;  /* 0x0001940000047ab9 */ /* 0x000fc60000000a00 */
[----:B------:R-:W1:Y:S04]  /*b570*/  LDL.LU R31, [R1+0x28] ;  /* 0x00002800011f7983 */ /* 0x000e680000300800 */
[----:B------:R-:W1:Y:S04]  /*b580*/  LDL R32, [R1+0x24] ;  /* 0x0000240001207983 */ /* 0x000e680000100800 */
[----:B------:R-:W3:Y:S04]  /*b590*/  LDL.LU R33, [R1+0x2c] ;  /* 0x00002c0001217983 */ /* 0x000ee80000300800 */
[----:B------:R-:W4:Y:S04]  /*b5a0*/  LDL.LU R34, [R1+0x18] ;  /* 0x0000180001227983 */ /* 0x000f280000300800 */
[----:B------:R-:W5:Y:S01]  /*b5b0*/  LDL.LU R35, [R1+0x1c] ;  /* 0x00001c0001237983 */ /* 0x000f620000300800 */
[----:B------:R-:W-:Y:S01]  /*b5c0*/  BSSY B0, `(.L_x_309) ;  /* 0x0000078000007945 */ /* 0x000fe20003800000 */
[----:B------:R-:W-:-:S02]  /*b5d0*/  IMAD.MOV.U32 R17, RZ, RZ, -0x1 ;  /* 0xffffffffff117424 */ /* 0x000fc400078e00ff */
[----:B------:R-:W-:Y:S01]  /*b5e0*/  IMAD.MOV.U32 R16, RZ, RZ, -0x1 ;  /* 0xffffffffff107424 */ /* 0x000fe200078e00ff */
[----:B--2---:R-:W-:Y:S02]  /*b5f0*/  LOP3.LUT P1, RZ, R30, 0xff, RZ, 0xc0, !PT ;  /* 0x000000ff1eff7812 */ /* 0x004fe4000782c0ff */
[----:B-1----:R-:W-:-:S04]  /*b600*/  IADD3 R0, R32, R31, RZ ;  /* 0x0000001f20007210 */ /* 0x002fc80007ffe0ff */
[----:B------:R-:W-:-:S07]  /*b610*/  SHF.R.U32.HI R2, RZ, 0x2, R0 ;  /* 0x00000002ff027819 */ /* 0x000fce0000011600 */
[----:B------:R-:W0:Y:S01]  /*b620*/  @P1 S2R R4, SR_CgaCtaId ;  /* 0x0000000000041919 */ /* 0x000e220000008800 */
[----:B------:R-:W-:Y:S02]  /*b630*/  @P1 MOV R3, 0x400 ;  /* 0x0000040000031802 */ /* 0x000fe40000000f00 */
[----:B------:R-:W-:Y:S02]  /*b640*/  LOP3.LUT R2, R2, 0x1, RZ, 0xc0, !PT ;  /* 0x0000000102027812 */ /* 0x000fe400078ec0ff */
[----:B------:R-:W-:Y:S02]  /*b650*/  ISETP.GT.U32.AND P0, PT, R0, 0x3, PT ;  /* 0x000000030000780c */ /* 0x000fe40003f04070 */
[----:B-----5:R-:W-:Y:S02]  /*b660*/  IADD3 R35, P2, R35, UR54, RZ ;  /* 0x0000003623237c10 */ /* 0x020fe4000ff5e0ff */
[----:B------:R-:W-:Y:S02]  /*b670*/  ISETP.LT.U32.AND P0, PT, R32, 0x4, P0 ;  /* 0x000000042000780c */ /* 0x000fe40000701070 */
[----:B----4-:R-:W-:Y:S01]  /*b680*/  IADD3.X R34, R34, UR45, RZ, P2, !PT ;  /* 0x0000002d22227c10 */ /* 0x010fe200097fe4ff */
[----:B------:R1:W-:Y:S01]  /*b690*/  STL [R1+0x1c], R35 ;  /* 0x00001c2301007387 */ /* 0x0003e20000100800 */
[----:B------:R-:W-:-:S03]  /*b6a0*/  ISETP.GE.U32.AND P2, PT, R35, UR4, PT ;  /* 0x0000000423007c0c */ /* 0x000fc6000bf46070 */
[----:B------:R1:W-:Y:S01]  /*b6b0*/  STL [R1+0x18], R34 ;  /* 0x0000182201007387 */ /* 0x0003e20000100800 */
[----:B0-----:R-:W-:Y:S02]  /*b6c0*/  @P1 LEA R3, R4, R3, 0x18 ;  /* 0x0000000304031211 */ /* 0x001fe400078ec0ff */
[----:B------:R-:W-:Y:S02]  /*b6d0*/  MOV R4, 0xffffffff ;  /* 0xffffffff00047802 */ /* 0x000fe40000000f00 */
[----:B------:R0:W-:Y:S01]  /*b6e0*/  @P1 SYNCS.ARRIVE.TRANS64.A1T0 RZ, [R3+URZ+0x58], RZ ;  /* 0x000058ff03ff19a7 */ /* 0x0001e2000810003f */
[----:B------:R-:W-:Y:S02]  /*b6f0*/  ISETP.NE.U32.AND P1, PT, R2, 0x1, PT ;  /* 0x000000010200780c */ /* 0x000fe40003f25070 */
[----:B------:R-:W-:Y:S02]  /*b700*/  SEL R2, RZ, 0x1, !P0 ;  /* 0x00000001ff027807 */ /* 0x000fe40004000000 */
[----:B------:R-:W-:-:S02]  /*b710*/  ISETP.GT.U32.AND P1, PT, R32, 0x3, !P1 ;  /* 0x000000032000780c */ /* 0x000fc40004f24070 */
[----:B------:R-:W-:Y:S02]  /*b720*/  ISETP.GE.U32.AND.EX P0, PT, R34, UR5, PT, P2 ;  /* 0x0000000522007c0c */ /* 0x000fe4000bf06120 */
[----:B0-----:R-:W-:-:S04]  /*b730*/  SEL R3, RZ, 0x1, !P1 ;  /* 0x00000001ff037807 */ /* 0x001fc80004800000 */
[----:B---3--:R-:W-:Y:S02]  /*b740*/  LOP3.LUT R33, R3, R33, R2, 0x96, !PT ;  /* 0x0000002103217212 */ /* 0x008fe400078e9602 */
[----:B------:R-:W-:Y:S02]  /*b750*/  LOP3.LUT R3, R0, 0x3, RZ, 0xc0, !PT ;  /* 0x0000000300037812 */ /* 0x000fe400078ec0ff */
[----:B------:R-:W-:Y:S01]  /*b760*/  PRMT R0, RZ, 0x7610, R0 ;  /* 0x00007610ff007816 */ /* 0x000fe20000000000 */
[----:B------:R1:W-:Y:S01]  /*b770*/  STL [R1+0x2c], R33 ;  /* 0x00002c2101007387 */ /* 0x0003e20000100800 */
[----:B------:R-:W-:-:S03]  /*b780*/  PRMT R2, RZ, 0x7610, R2 ;  /* 0x00007610ff027816 */ /* 0x000fc60000000002 */
[----:B------:R1:W-:Y:S04]  /*b790*/  STL [R1+0x8], R4 ;  /* 0x0000080401007387 */ /* 0x0003e80000100800 */
[----:B------:R1:W-:Y:S04]  /*b7a0*/  STL.S16 [R1+0x30], R0 ;  /* 0x0000300001007387 */ /* 0x0003e80000100600 */
[----:B------:R1:W-:Y:S01]  /*b7b0*/  STL [R1+0x28], R3 ;  /* 0x0000280301007387 */ /* 0x0003e20000100800 */
[----:B------:R-:W-:Y:S05]  /*b7c0*/  @P0 BRA `(.L_x_310) ;  /* 0x00000004005c0947 */ /* 0x000fea0003800000 */
[----:B------:R-:W-:Y:S01]  /*b7d0*/  ULDC.64 UR4, c[0x0][0x628] ;  /* 0x00018a0000047ab9 */ /* 0x000fe20000000a00 */
[----:B------:R-:W0:Y:S01]  /*b7e0*/  S2R R8, SR_CTAID.X ;  /* 0x0000000000087919 */ /* 0x000e220000002500 */
[----:B------:R-:W-:Y:S01]  /*b7f0*/  ISETP.NE.U32.AND P0, PT, RZ, UR4, PT ;  /* 0x00000004ff007c0c */ /* 0x000fe2000bf05070 */
[----:B------:R-:W-:Y:S01]  /*b800*/  ULDC UR7, c[0x0][0x630] ;  /* 0x00018c0000077ab9 */ /* 0x000fe20000000800 */
[----:B------:R-:W-:Y:S01]  /*b810*/  IMAD.MOV.U32 R2, RZ, RZ, R35 ;  /* 0x000000ffff027224 */ /* 0x000fe200078e0023 */
[----:B-1----:R-:W1:Y:S01]  /*b820*/  S2R R0, SR_CTAID.Y ;  /* 0x0000000000007919 */ /* 0x002e620000002600 */
[----:B------:R-:W-:Y:S01]  /*b830*/  ISETP.NE.AND.EX P0, PT, RZ, UR5, PT, P0 ;  /* 0x00000005ff007c0c */ /* 0x000fe2000bf05300 */
[----:B------:R-:W-:-:S12]  /*b840*/  IMAD.MOV.U32 R3, RZ, RZ, R34 ;  /* 0x000000ffff037224 */ /* 0x000fd800078e0022 */
[----:B------:R-:W-:Y:S05]  /*b850*/  @!P0 BRA `(.L_x_311) ;  /* 0x0000000000288947 */ /* 0x000fea0003800000 */
[----:B------:R-:W-:Y:S02]  /*b860*/  ULDC UR6, c[0x0][0x634] ;  /* 0x00018d0000067ab9 */ /* 0x000fe40000000800 */
[----:B------:R-:W-:-:S04]  /*b870*/  IADD3 R7, P0, R35, UR6, RZ ;  /* 0x0000000623077c10 */ /* 0x000fc8000ff1e0ff */
[----:B------:R-:W-:-:S05]  /*b880*/  IADD3.X R9, RZ, R34, RZ, P0, !PT ;  /* 0x00000022ff097210 */ /* 0x000fca00007fe4ff */
[----:B------:R-:W-:-:S04]  /*b890*/  IMAD.WIDE.U32 R4, R9, UR4, RZ ;  /* 0x0000000409047c25 */ /* 0x000fc8000f8e00ff */
[----:B------:R-:W-:-:S04]  /*b8a0*/  IMAD.WIDE.U32 R4, P0, R7, UR5, R4 ;  /* 0x0000000507047c25 */ /* 0x000fc8000f800004 */
[----:B------:R-:W-:-:S04]  /*b8b0*/  IMAD.WIDE.U32 R6, R7, UR4, RZ ;  /* 0x0000000407067c25 */ /* 0x000fc8000f8e00ff */
[----:B------:R-:W-:Y:S01]  /*b8c0*/  IMAD.X R3, RZ, RZ, RZ, P0 ;  /* 0x000000ffff037224 */ /* 0x000fe200000e06ff */
[----:B------:R-:W-:Y:S01]  /*b8d0*/  IADD3 RZ, P0, R7, R4, RZ ;  /* 0x0000000407ff7210 */ /* 0x000fe20007f1e0ff */
[----:B------:R-:W-:-:S04]  /*b8e0*/  IMAD.MOV.U32 R2, RZ, RZ, R5 ;  /* 0x000000ffff027224 */ /* 0x000fc800078e0005 */
[----:B------:R-:W-:-:S08]  /*b8f0*/  IMAD.WIDE.U32.X R2, R9, UR5, R2, P0 ;  /* 0x0000000509027c25 */ /* 0x000fd000080e0402 */
.L_x_311:
[--C-:B------:R-:W-:Y:S01]  /*b900*/  SHF.R.U64 R6, R2, UR7, R3.reuse ;  /* 0x0000000702067c19 */ /* 0x100fe20008001203 */
[----:B------:R-:W-:Y:S01]  /*b910*/  ULDC.64 UR4, c[0x0][0x620] ;  /* 0x0001880000047ab9 */ /* 0x000fe20000000a00 */
[----:B------:R-:W-:Y:S01]  /*b920*/  SHF.R.U32.HI R2, RZ, UR7, R3 ;  /* 0x00000007ff027c19 */ /* 0x000fe20008011603 */
[----:B------:R-:W-:Y:S01]  /*b930*/  IMAD.MOV.U32 R3, RZ, RZ, R34 ;  /* 0x000000ffff037224 */ /* 0x000fe200078e0022 */
[----:B------:R-:W-:Y:S01]  /*b940*/  IADD3 R5, P0, RZ, -R6, RZ ;  /* 0x80000006ff057210 */ /* 0x000fe20007f1e0ff */
[----:B------:R-:W2:Y:S01]  /*b950*/  LDC R15, c[0x0][0x144] ;  /* 0x00005100ff0f7b82 */ /* 0x000ea20000000800 */
[----:B0-----:R-:W-:Y:S01]  /*b960*/  I2FP.F32.U32 R7, R8 ;  /* 0x0000000800077245 */ /* 0x001fe20000201000 */
[----:B------:R-:W-:Y:S01]  /*b970*/  ULDC.64 UR8, c[0x0][0x640] ;  /* 0x0001900000087ab9 */ /* 0x000fe20000000a00 */
[----:B------:R-:W-:Y:S01]  /*b980*/  IADD3.X R2, RZ, ~R2, RZ, P0, !PT ;  /* 0x80000002ff027210 */ /* 0x000fe200007fe4ff */
[----:B------:R-:W-:Y:S01]  /*b990*/  ULDC UR6, c[0x0][0x608] ;  /* 0x0001820000067ab9 */ /* 0x000fe20000000800 */
[----:B------:R-:W-:-:S03]  /*b9a0*/  ISETP.NE.U32.AND P0, PT, RZ, UR8, PT ;  /* 0x00000008ff007c0c */ /* 0x000fc6000bf05070 */
[----:B------:R-:W-:Y:S01]  /*b9b0*/  IMAD R4, R2, UR4, RZ ;  /* 0x0000000402047c24 */ /* 0x000fe2000f8e02ff */
[----:B------:R-:W0:Y:S01]  /*b9c0*/  LDC R9, c[0x0][0x148] ;  /* 0x00005200ff097b82 */ /* 0x000e220000000800 */
[----:B------:R-:W-:Y:S01]  /*b9d0*/  IMAD.MOV.U32 R2, RZ, RZ, R35 ;  /* 0x000000ffff027224 */ /* 0x000fe200078e0023 */
[----:B------:R-:W-:-:S03]  /*b9e0*/  ISETP.NE.AND.EX P0, PT, RZ, UR9, PT, P0 ;  /* 0x00000009ff007c0c */ /* 0x000fc6000bf05300 */
[----:B------:R-:W-:Y:S01]  /*b9f0*/  IMAD.WIDE.U32 R2, R5, UR4, R2 ;  /* 0x0000000405027c25 */ /* 0x000fe2000f8e0002 */
[----:B------:R-:W-:-:S03]  /*ba00*/  ULDC UR4, c[0x0][0x150] ;  /* 0x0000540000047ab9 */ /* 0x000fc60000000800 */
[----:B------:R-:W-:Y:S02]  /*ba10*/  IMAD R5, R5, UR5, R4 ;  /* 0x0000000505057c24 */ /* 0x000fe4000f8e0204 */
[----:B------:R-:W-:Y:S01]  /*ba20*/  FMUL R4, R7, UR4 ;  /* 0x0000000407047c20 */ /* 0x000fe20008400000 */
[----:B------:R-:W-:Y:S01]  /*ba30*/  ULDC UR4, c[0x0][0x618] ;  /* 0x0001860000047ab9 */ /* 0x000fe20000000800 */
[----:B------:R-:W-:Y:S01]  /*ba40*/  ULDC UR5, c[0x0][0x154] ;  /* 0x0000550000057ab9 */ /* 0x000fe20000000800 */
[----:B------:R-:W-:-:S03]  /*ba50*/  IADD3 R3, R3, R5, RZ ;  /* 0x0000000503037210 */ /* 0x000fc60007ffe0ff */
[----:B------:R-:W3:Y:S01]  /*ba60*/  F2I.U32.TRUNC.NTZ R4, R4 ;  /* 0x0000000400047305 */ /* 0x000ee2000020f000 */
[----:B------:R-:W-:Y:S02]  /*ba70*/  SHF.R.U64 R7, R2, UR4, R3 ;  /* 0x0000000402077c19 */ /* 0x000fe40008001203 */
[----:B-1----:R-:W-:-:S05]  /*ba80*/  I2FP.F32.U32 R2, R0 ;  /* 0x0000000000027245 */ /* 0x002fca0000201000 */
[----:B------:R-:W-:Y:S01]  /*ba90*/  FMUL R12, R2, UR5 ;  /* 0x00000005020c7c20 */ /* 0x000fe20008400000 */
[----:B------:R-:W-:Y:S01]  /*baa0*/  SHF.R.U32.HI R2, RZ, UR4, R3 ;  /* 0x00000004ff027c19 */ /* 0x000fe20008011603 */
[----:B------:R-:W-:-:S03]  /*bab0*/  ULDC UR4, c[0x0][0x658] ;  /* 0x0001960000047ab9 */ /* 0x000fc60000000800 */
[--C-:B------:R-:W-:Y:S01]  /*bac0*/  SHF.R.U64 R11, R7, UR6, R2.reuse ;  /* 0x00000006070b7c19 */ /* 0x100fe20008001202 */
[----:B------:R-:W1:Y:S01]  /*bad0*/  F2I.U32.TRUNC.NTZ R12, R12 ;  /* 0x0000000c000c7305 */ /* 0x000e62000020f000 */
[----:B------:R-:W-:Y:S01]  /*bae0*/  SHF.R.U32.HI R2, RZ, UR6, R2 ;  /* 0x00000006ff027c19 */ /* 0x000fe20008011602 */
[----:B---3--:R-:W-:-:S03]  /*baf0*/  IMAD.MOV R4, RZ, RZ, -R4 ;  /* 0x000000ffff047224 */ /* 0x008fc600078e0a04 */
[----:B------:R-:W-:Y:S01]  /*bb00*/  SHF.R.U64 R10, R11, UR4, R2 ;  /* 0x000000040b0a7c19 */ /* 0x000fe20008001202 */
[----:B--2---:R-:W-:Y:S01]  /*bb10*/  IMAD R8, R15, R4, R8 ;  /* 0x000000040f087224 */ /* 0x004fe200078e0208 */
[----:B------:R-:W-:-:S03]  /*bb20*/  SHF.R.U32.HI R13, RZ, UR4, R2 ;  /* 0x00000004ff0d7c19 */ /* 0x000fc60008011602 */
[----:B------:R-:W-:Y:S01]  /*bb30*/  IMAD.MOV.U32 R2, RZ, RZ, R10 ;  /* 0x000000ffff027224 */ /* 0x000fe200078e000a */
[----:B------:R-:W-:Y:S01]  /*bb40*/  MOV R3, R13 ;  /* 0x0000000d00037202 */ /* 0x000fe20000000f00 */
[----:B------:R-:W-:Y:S06]  /*bb50*/  @!P0 BRA `(.L_x_312) ;  /* 0x0000000000288947 */ /* 0x000fec0003800000 */
[----:B------:R-:W-:Y:S02]  /*bb60*/  ULDC UR4, c[0x0][0x64c] ;  /* 0x0001930000047ab9 */ /* 0x000fe40000000800 */
[----:B------:R-:W-:-:S05]  /*bb70*/  IADD3 R3, P0, R10, UR4, RZ ;  /* 0x000000040a037c10 */ /* 0x000fca000ff1e0ff */
[----:B------:R-:W-:-:S04]  /*bb80*/  IMAD.X R13, RZ, RZ, R13, P0 ;  /* 0x000000ffff0d7224 */ /* 0x000fc800000e060d */
[----:B------:R-:W-:-:S04]  /*bb90*/  IMAD.WIDE.U32 R4, R13, UR8, RZ ;  /* 0x000000080d047c25 */ /* 0x000fc8000f8e00ff */
[----:B------:R-:W-:-:S04]  /*bba0*/  IMAD.WIDE.U32 R4, P0, R3, UR9, R4 ;  /* 0x0000000903047c25 */ /* 0x000fc8000f800004 */
[----:B------:R-:W-:Y:S01]  /*bbb0*/  IMAD.WIDE.U32 R2, R3, UR8, RZ ;  /* 0x0000000803027c25 */ /* 0x000fe2000f8e00ff */
[----:B------:R-:W-:-:S04]  /*bbc0*/  MOV R2, R5 ;  /* 0x0000000500027202 */ /* 0x000fc80000000f00 */
[----:B------:R-:W-:Y:S01]  /*bbd0*/  IADD3 RZ, P1, R3, R4, RZ ;  /* 0x0000000403ff7210 */ /* 0x000fe20007f3e0ff */
[----:B------:R-:W-:-:S04]  /*bbe0*/  IMAD.X R3, RZ, RZ, RZ, P0 ;  /* 0x000000ffff037224 */ /* 0x000fc800000e06ff */
[----:B------:R-:W-:-:S08]  /*bbf0*/  IMAD.WIDE.U32.X R2, R13, UR9, R2, P1 ;  /* 0x000000090d027c25 */ /* 0x000fd000088e0402 */
.L_x_312:
[----:B------:R-:W2:Y:S01]  /*bc00*/  LDC R4, c[0x0][0x65c] ;  /* 0x00019700ff047b82 */ /* 0x000ea20000000800 */
[----:B------:R-:W-:Y:S01]  /*bc10*/  ULDC UR4, c[0x0][0x648] ;  /* 0x0001920000047ab9 */ /* 0x000fe20000000800 */
[----:B------:R3:W-:Y:S01]  /*bc20*/  STL [R1+0x8], R6 ;  /* 0x0000080601007387 */ /* 0x0007e20000100800 */
[----:B------:R-:W-:Y:S01]  /*bc30*/  SHF.R.U64 R2, R2, UR4, R3 ;  /* 0x0000000402027c19 */ /* 0x000fe20008001203 */
[----:B-1----:R-:W-:Y:S01]  /*bc40*/  IMAD.MOV R12, RZ, RZ, -R12 ;  /* 0x000000ffff0c7224 */ /* 0x002fe200078e0a0c */
[----:B------:R-:W-:Y:S01]  /*bc50*/  LOP3.LUT R11, R11, UR38, RZ, 0xc0, !PT ;  /* 0x000000260b0b7c12 */ /* 0x000fe2000f8ec0ff */
[----:B------:R-:W-:Y:S01]  /*bc60*/  ULDC UR4, c[0x0][0x638] ;  /* 0x00018e0000047ab9 */ /* 0x000fe20000000800 */
[----:B------:R-:W-:Y:S01]  /*bc70*/  LOP3.LUT R17, R7, UR39, RZ, 0xc0, !PT ;  /* 0x0000002707117c12 */ /* 0x000fe2000f8ec0ff */
[----:B------:R-:W-:Y:S01]  /*bc80*/  IMAD.MOV R3, RZ, RZ, -R2 ;  /* 0x000000ffff037224 */ /* 0x000fe200078e0a02 */
[----:B------:R-:W-:Y:S01]  /*bc90*/  ULDC UR5, c[0x0][0x610] ;  /* 0x0001840000057ab9 */ /* 0x000fe20000000800 */
[----:B------:R-:W-:Y:S01]  /*bca0*/  IMAD R11, R2, UR37, R11 ;  /* 0x00000025020b7c24 */ /* 0x000fe2000f8e020b */
[----:B------:R-:W-:Y:S01]  /*bcb0*/  MOV R2, 0x1 ;  /* 0x0000000100027802 */ /* 0x000fe20000000f00 */
[----:B------:R-:W-:Y:S01]  /*bcc0*/  IMAD R10, R3, UR4, R10 ;  /* 0x00000004030a7c24 */ /* 0x000fe2000f8e020a */
[----:B------:R-:W-:-:S03]  /*bcd0*/  ULDC UR4, c[0x0][0x600] ;  /* 0x0001800000047ab9 */ /* 0x000fc60000000800 */
[----:B------:R-:W-:Y:S01]  /*bce0*/  IMAD R17, R10, UR4, R17 ;  /* 0x000000040a117c24 */ /* 0x000fe2000f8e0211 */
[----:B--2---:R-:W-:-:S13]  /*bcf0*/  ISETP.NE.AND P0, PT, R4, 0x1, PT ;  /* 0x000000010400780c */ /* 0x004fda0003f05270 */
[----:B0-----:R-:W-:-:S04]  /*bd00*/  @P0 IMAD R8, R9, R12, R0 ;  /* 0x0000000c09080224 */ /* 0x001fc800078e0200 */
[----:B------:R-:W-:-:S05]  /*bd10*/  IMAD R8, R11, UR5, R8 ;  /* 0x000000050b087c24 */ /* 0x000fca000f8e0208 */
[----:B------:R-:W-:Y:S02]  /*bd20*/  SEL R16, R17, R8, !P0 ;  /* 0x0000000811107207 */ /* 0x000fe40004000000 */
[----:B---3--:R-:W-:-:S07]  /*bd30*/  SEL R17, R8, R17, !P0 ;  /* 0x0000001108117207 */ /* 0x008fce0004000000 */
.L_x_310:
[----:B------:R-:W-:Y:S05]  /*bd40*/  BSYNC B0 ;  /* 0x0000000000007941 */ /* 0x000fea0003800000 */
.L_x_309:
[----:B------:R-:W-:-:S13]  /*bd50*/  LOP3.LUT P0, RZ, R2, 0xff, RZ, 0xc0, !PT ;  /* 0x000000ff02ff7812 */ /* 0x000fda000780c0ff */
[----:B------:R-:W-:Y:S05]  /*bd60*/  @P0 BRA `(.L_x_313) ;  /* 0xffffffe400c80947 */ /* 0x000fea000383ffff */
[----:B------:R-:W-:Y:S05]  /*bd70*/  BSYNC B7 ;  /* 0x0000000000077941 */ /* 0x000fea0003800000 */
.L_x_299:
[----:B------:R-:W-:-:S03]  /*bd80*/  UMOV UR4, 0xffffffff ;  /* 0xffffffff00047882 */ /* 0x000fc60000000000 */
[----:B------:R-:W-:Y:S05]  /*bd90*/  BRA.DIV UR4, `(.L_x_314) ;  /* 0x0000000604507947 */ /* 0x000fea000b800000 */
[----:B------:R-:W-:-:S13]  /*bda0*/  ELECT P6, URZ, PT ;  /* 0x00000000003f782f */ /* 0x000fda00038c0000 */
.L_x_330:
[----:B------:R-:W-:Y:S04]  /*bdb0*/  BSSY B0, `(.L_x_315) ;  /* 0x000002e000007945 */ /* 0x000fe80003800000 */
[----:B------:R-:W-:Y:S05]  /*bdc0*/  @!P6 BRA `(.L_x_316) ;  /* 0x0000000000b0e947 */ /* 0x000fea0003800000 */
[----:B-1----:R-:W2:Y:S02]  /*bdd0*/  LDL.LU R0, [R1+0x14] ;  /* 0x0000140001007983 */ /* 0x002ea40000300800 */
[----:B--2---:R-:W-:-:S04]  /*bde0*/  LOP3.LUT R0, R0, 0x2, RZ, 0xfc, !PT ;  /* 0x0000000200007812 */ /* 0x004fc800078efcff */
[----:B------:R-:W-:-:S13]  /*bdf0*/  ISETP.NE.AND P0, PT, R0, 0x3, PT ;  /* 0x000000030000780c */ /* 0x000fda0003f05270 */
[----:B------:R-:W-:Y:S05]  /*be00*/  @!P0 BRA `(.L_x_317) ;  /* 0x0000000000048947 */ /* 0x000fea0003800000 */
[----:B------:R-:W-:Y:S01]  /*be10*/  BPT.TRAP 0x1 ;  /* 0x000000040000795c */ /* 0x000fe20000300000 */
.L_x_317:
[----:B------:R-:W2:Y:S04]  /*be20*/  LDL.LU R2, [R1+0x28] ;  /* 0x0000280001027983 */ /* 0x000ea80000300800 */
[----:B------:R-:W3:Y:S01]  /*be30*/  LDL.LU R5, [R1+0x2c] ;  /* 0x00002c0001057983 */ /* 0x000ee20000300800 */
[----:B------:R-:W-:Y:S01]  /*be40*/  MOV R0, 0x400 ;  /* 0x0000040000007802 */ /* 0x000fe20000000f00 */
[----:B------:R-:W0:Y:S03]  /*be50*/  S2R R3, SR_CgaCtaId ;  /* 0x0000000000037919 */ /* 0x000e260000008800 */
[----:B0-----:R-:W-:-:S05]  /*be60*/  LEA R0, R3, R0, 0x18 ;  /* 0x0000000003007211 */ /* 0x001fca00078ec0ff */
[----:B------:R-:W-:-:S04]  /*be70*/  VIADD R0, R0, 0x20 ;  /* 0x0000002000007836 */ /* 0x000fc80000000000 */
[C---:B--2---:R-:W-:Y:S01]  /*be80*/  IMAD R7, R2.reuse, 0x8, R0 ;  /* 0x0000000802077824 */ /* 0x044fe200078e0200 */
[----:B------:R-:W-:Y:S02]  /*be90*/  IADD3 R2, R2, 0x1, RZ ;  /* 0x0000000102027810 */ /* 0x000fe40007ffe0ff */
[----:B---3--:R-:W-:Y:S02]  /*bea0*/  SHF.L.U32 R4, R5, 0x1f, RZ ;  /* 0x0000001f05047819 */ /* 0x008fe400000006ff */
[C---:B------:R-:W-:Y:S02]  /*beb0*/  ISETP.NE.AND P1, PT, R2.reuse, 0x4, PT ;  /* 0x000000040200780c */ /* 0x040fe40003f25270 */
[----:B------:R-:W0:Y:S02]  /*bec0*/  SYNCS.PHASECHK.TRANS64.TRYWAIT P0, [R7+URZ], R4 ;  /* 0x00000004070075a7 */ /* 0x000e24000800017f */
[----:B------:R-:W-:Y:S02]  /*bed0*/  SEL R3, RZ, 0x1, P1 ;  /* 0x00000001ff037807 */ /* 0x000fe40000800000 */
[----:B------:R-:W-:-:S02]  /*bee0*/  SEL R9, R2, RZ, P1 ;  /* 0x000000ff02097207 */ /* 0x000fc40000800000 */
[----:B------:R-:W-:-:S03]  /*bef0*/  LOP3.LUT R6, R5, R3, RZ, 0x3c, !PT ;  /* 0x0000000305067212 */ /* 0x000fc600078e3cff */
[----:B------:R-:W-:Y:S01]  /*bf00*/  IMAD R8, R9, 0x8, R0 ;  /* 0x0000000809087824 */ /* 0x000fe200078e0200 */
[----:B------:R-:W-:Y:S01]  /*bf10*/  SHF.L.U32 R5, R6, 0x1f, RZ ;  /* 0x0000001f06057819 */ /* 0x000fe200000006ff */
[----:B0-----:R-:W-:Y:S06]  /*bf20*/  @!P0 BRA `(.L_x_318) ;  /* 0x00000004000c8947 */ /* 0x001fec0003800000 */
.L_x_331:
[----:B------:R-:W1:Y:S01]  /*bf30*/  SYNCS.PHASECHK.TRANS64.TRYWAIT P0, [R8+URZ], R5 ;  /* 0x00000005080075a7 */ /* 0x000e62000800017f */
[----:B------:R-:W-:-:S05]  /*bf40*/  VIADD R2, R9, 0x1 ;  /* 0x0000000109027836 */ /* 0x000fca0000000000 */
[----:B------:R-:W-:-:S04]  /*bf50*/  ISETP.NE.AND P1, PT, R2, 0x4, PT ;  /* 0x000000040200780c */ /* 0x000fc80003f25270 */
[----:B------:R-:W-:Y:S02]  /*bf60*/  SEL R3, RZ, 0x1, P1 ;  /* 0x00000001ff037807 */ /* 0x000fe40000800000 */
[----:B0-----:R-:W-:Y:S02]  /*bf70*/  SEL R7, R2, RZ, P1 ;  /* 0x000000ff02077207 */ /* 0x001fe40000800000 */
[----:B------:R-:W-:Y:S02]  /*bf80*/  LOP3.LUT R9, R6, R3, RZ, 0x3c, !PT ;  /* 0x0000000306097212 */ /* 0x000fe400078e3cff */
[----:B------:R-:W-:Y:S02]  /*bf90*/  LEA R11, R7, R0, 0x3 ;  /* 0x00000000070b7211 */ /* 0x000fe400078e18ff */
[----:B------:R-:W-:Y:S01]  /*bfa0*/  SHF.L.U32 R6, R9, 0x1f, RZ ;  /* 0x0000001f09067819 */ /* 0x000fe200000006ff */
[----:B-1----:R-:W-:Y:S06]  /*bfb0*/  @!P0 BRA `(.L_x_319) ;  /* 0x0000000000fc8947 */ /* 0x002fec0003800000 */
.L_x_332:
[----:B------:R-:W1:Y:S01]  /*bfc0*/  SYNCS.PHASECHK.TRANS64.TRYWAIT P0, [R11+URZ], R6 ;  /* 0x000000060b0075a7 */ /* 0x000e62000800017f */
[----:B------:R-:W-:-:S05]  /*bfd0*/  VIADD R2, R7, 0x1 ;  /* 0x0000000107027836 */ /* 0x000fca0000000000 */
[----:B------:R-:W-:-:S04]  /*bfe0*/  ISETP.NE.AND P1, PT, R2, 0x4, PT ;  /* 0x000000040200780c */ /* 0x000fc80003f25270 */
[----:B------:R-:W-:Y:S02]  /*bff0*/  SEL R4, RZ, 0x1, P1 ;  /* 0x00000001ff047807 */ /* 0x000fe40000800000 */
[----:B------:R-:W-:Y:S02]  /*c000*/  SEL R3, R2, RZ, P1 ;  /* 0x000000ff02037207 */ /* 0x000fe40000800000 */
[----:B------:R-:W-:Y:S01]  /*c010*/  LOP3.LUT R4, R9, R4, RZ, 0x3c, !PT ;  /* 0x0000000409047212 */ /* 0x000fe200078e3cff */
[----:B-1----:R-:W-:Y:S06]  /*c020*/  @!P0 BRA `(.L_x_320) ;  /* 0x0000000000f48947 */ /* 0x002fec0003800000 */
.L_x_333:
[----:B------:R-:W-:Y:S01]  /*c030*/  IMAD R3, R3, 0x8, R0 ;  /* 0x0000000803037824 */ /* 0x000fe200078e0200 */
[----:B------:R-:W-:-:S07]  /*c040*/  SHF.L.U32 R0, R4, 0x1f, RZ ;  /* 0x0000001f04007819 */ /* 0x000fce00000006ff */
.L_x_321:
[----:B--2---:R2:W3:Y:S02]  /*c050*/  SYNCS.PHASECHK.TRANS64.TRYWAIT P0, [R3+URZ], R0 ;  /* 0x00000000030075a7 */ /* 0x0044e4000800017f */
[----:B---3--:R-:W-:Y:S05]  /*c060*/  @!P0 NANOSLEEP.SYNCS 0x989680 ;  /* 0x009896800000895d */ /* 0x008fea0003900000 */
[----:B------:R-:W3:Y:S02]  /*c070*/  @!P0 SYNCS.PHASECHK.TRANS64 P0, [R3+URZ], R0 ;  /* 0x00000000030085a7 */ /* 0x000ee4000800007f */
[----:B---3--:R-:W-:Y:S05]  /*c080*/  @!P0 BRA `(.L_x_321) ;  /* 0xfffffffc00f08947 */ /* 0x008fea000383ffff */
.L_x_316:
[----:B------:R-:W-:Y:S05]  /*c090*/  BSYNC B0 ;  /* 0x0000000000007941 */ /* 0x000fea0003800000 */
.L_x_315:
[----:B------:R-:W-:Y:S05]  /*c0a0*/  EXIT ;  /* 0x000000000000794d */ /* 0x000fea0003800000 */
.L_x_16:
[----:B------:R-:W-:Y:S01]  /*c0b0*/  MOV R12, RZ ;  /* 0x000000ff000c7202 */ /* 0x000fe20000000f00 */
[----:B------:R-:W-:Y:S02]  /*c0c0*/  IMAD.MOV.U32 R11, RZ, RZ, 0x1f ;  /* 0x0000001fff0b7424 */ /* 0x000fe400078e00ff */
[----:B------:R-:W-:-:S07]  /*c0d0*/  IMAD.MOV.U32 R15, RZ, RZ, -0x1 ;  /* 0xffffffffff0f7424 */ /* 0x000fce00078e00ff */
[----:B-----5:R-:W-:Y:S05]  /*c0e0*/  WARPSYNC.COLLECTIVE R15, `(.L_x_322) ;  /* 0x000000000f087348 */ /* 0x020fea0003c00000 */
[----:B------:R0:W1:Y:S02]  /*c0f0*/  SHFL.IDX P6, R14, R13, R12, R11 ;  /* 0x0000000c0d0e7389 */ /* 0x00006400000c000b */
[----:B01---5:R-:W-:Y:S01]  /*c100*/  ENDCOLLECTIVE ;  /* 0x000000000000791b */ /* 0x023fe20003800000 */
.L_x_322:
[----:B------:R-:W-:Y:S05]  /*c110*/  BRA `(.L_x_323) ;  /* 0xffffff5000a07947 */ /* 0x000fea000383ffff */
.L_x_20:
[----:B-1----:R1:W2:Y:S02]  /*c120*/  SYNCS.PHASECHK.TRANS64.TRYWAIT P1, [R3+URZ], R0 ;  /* 0x00000000030075a7 */ /* 0x0022a4000802017f */
[----:B--2---:R-:W-:Y:S05]  /*c130*/  @!P1 NANOSLEEP.SYNCS 0x989680 ;  /* 0x009896800000995d */ /* 0x004fea0003900000 */
[----:B------:R-:W2:Y:S02]  /*c140*/  @!P1 SYNCS.PHASECHK.TRANS64 P1, [R3+URZ], R0 ;  /* 0x00000000030095a7 */ /* 0x000ea4000802007f */
[----:B--2---:R-:W-:Y:S05]  /*c150*/  @!P1 BRA `(.L_x_20) ;  /* 0xfffffffc00f09947 */ /* 0x004fea000383ffff */
[----:B------:R-:W-:Y:S05]  /*c160*/  BRA `(.L_x_19) ;  /* 0xffffff5000bc7947 */ /* 0x000fea000383ffff */
.L_x_25:
[----:B0-----:R0:W1:Y:S02]  /*c170*/  SYNCS.PHASECHK.TRANS64.TRYWAIT P1, [R3+URZ], R12 ;  /* 0x0000000c030075a7 */ /* 0x001064000802017f */
[----:B-1----:R-:W-:Y:S05]  /*c180*/  @!P1 NANOSLEEP.SYNCS 0x989680 ;  /* 0x009896800000995d */ /* 0x002fea0003900000 */
[----:B------:R-:W1:Y:S02]  /*c190*/  @!P1 SYNCS.PHASECHK.TRANS64 P1, [R3+URZ], R12 ;  /* 0x0000000c030095a7 */ /* 0x000e64000802007f */
[----:B-1----:R-:W-:Y:S05]  /*c1a0*/  @!P1 BRA `(.L_x_25) ;  /* 0xfffffffc00f09947 */ /* 0x002fea000383ffff */
[----:B------:R-:W-:Y:S05]  /*c1b0*/  BRA `(.L_x_24) ;  /* 0xffffff5800747947 */ /* 0x000fea000383ffff */
.L_x_33:
[----:B0-----:R0:W1:Y:S02]  /*c1c0*/  SYNCS.PHASECHK.TRANS64.TRYWAIT P1, [R12+URZ], R13 ;  /* 0x0000000d0c0075a7 */ /* 0x001064000802017f */
[----:B-1----:R-:W-:Y:S05]  /*c1d0*/  @!P1 NANOSLEEP.SYNCS 0x989680 ;  /* 0x009896800000995d */ /* 0x002fea0003900000 */
[----:B------:R-:W1:Y:S02]  /*c1e0*/  @!P1 SYNCS.PHASECHK.TRANS64 P1, [R12+URZ], R13 ;  /* 0x0000000d0c0095a7 */ /* 0x000e64000802007f */
[----:B-1----:R-:W-:Y:S05]  /*c1f0*/  @!P1 BRA `(.L_x_33) ;  /* 0xfffffffc00f09947 */ /* 0x002fea000383ffff */
[----:B------:R-:W-:Y:S05]  /*c200*/  BRA `(.L_x_32) ;  /* 0xffffff6000507947 */ /* 0x000fea000383ffff */
.L_x_300:
[----:B------:R-:W-:Y:S01]  /*c210*/  BSSY B0, `(.L_x_324) ;  /* 0x0000006000007945 */ /* 0x000fe20003800000 */
[----:B------:R-:W-:-:S07]  /*c220*/  MOV R15, 0xffffffff ;  /* 0xffffffff000f7802 */ /* 0x000fce0000000f00 */
[----:B-1----:R-:W-:Y:S05]  /*c230*/  WARPSYNC.COLLECTIVE R15, `(.L_x_325) ;  /* 0x000000000f0c7348 */ /* 0x002fea0003c00000 */
[----:B------:R-:W-:Y:S02]  /*c240*/  ELECT P6, UR62, PT ;  /* 0x00000000003e782f */ /* 0x000fe400038c0000 */
[----:B------:R-:W-:Y:S01]  /*c250*/  MOV R14, UR62 ;  /* 0x0000003e000e7c02 */ /* 0x000fe20008000f00 */
[----:B-1----:R-:W-:Y:S10]  /*c260*/  ENDCOLLECTIVE ;  /* 0x000000000000791b */ /* 0x002ff40003800000 */
.L_x_325:
[----:B------:R-:W-:Y:S05]  /*c270*/  BSYNC B0 ;  /* 0x0000000000007941 */ /* 0x000fea0003800000 */
.L_x_324:
[----:B------:R-:W-:Y:S05]  /*c280*/  BRA `(.L_x_326) ;  /* 0xffffffe0008c7947 */ /* 0x000fea000383ffff */
.L_x_305:
[----:B0-----:R0:W1:Y:S02]  /*c290*/  SYNCS.PHASECHK.TRANS64.TRYWAIT P0, [R36+URZ+0x20], R37 ;  /* 0x00002025240075a7 */ /* 0x001064000800017f */
[----:B-1----:R-:W-:Y:S05]  /*c2a0*/  @!P0 NANOSLEEP.SYNCS 0x989680 ;  /* 0x009896800000895d */ /* 0x002fea0003900000 */
[----:B------:R-:W1:Y:S02]  /*c2b0*/  @!P0 SYNCS.PHASECHK.TRANS64 P0, [R36+URZ+0x20], R37 ;  /* 0x00002025240085a7 */ /* 0x000e64000800007f */
[----:B-1----:R-:W-:Y:S05]  /*c2c0*/  @!P0 BRA `(.L_x_305) ;  /* 0xfffffffc00f08947 */ /* 0x002fea000383ffff */
[----:B------:R-:W-:Y:S05]  /*c2d0*/  BRA `(.L_x_327) ;  /* 0xffffffe400ec7947 */ /* 0x000fea000383ffff */
.L_x_314:
[----:B------:R-:W-:Y:S01]  /*c2e0*/  BSSY B0, `(.L_x_328) ;  /* 0x0000006000007945 */ /* 0x000fe20003800000 */
[----:B------:R-:W-:-:S07]  /*c2f0*/  IMAD.MOV.U32 R15, RZ, RZ, -0x1 ;  /* 0xffffffffff0f7424 */ /* 0x000fce00078e00ff */
[----:B-1----:R-:W-:Y:S05]  /*c300*/  WARPSYNC.COLLECTIVE R15, `(.L_x_329) ;  /* 0x000000000f0c7348 */ /* 0x002fea0003c00000 */
[----:B------:R-:W-:Y:S02]  /*c310*/  ELECT P6, UR62, PT ;  /* 0x00000000003e782f */ /* 0x000fe400038c0000 */
[----:B------:R-:W-:Y:S01]  /*c320*/  MOV R14, UR62 ;  /* 0x0000003e000e7c02 */ /* 0x000fe20008000f00 */
[----:B-1----:R-:W-:Y:S10]  /*c330*/  ENDCOLLECTIVE ;  /* 0x000000000000791b */ /* 0x002ff40003800000 */
.L_x_329:
[----:B------:R-:W-:Y:S05]  /*c340*/  BSYNC B0 ;  /* 0x0000000000007941 */ /* 0x000fea0003800000 */
.L_x_328:
[----:B------:R-:W-:Y:S05]  /*c350*/  BRA `(.L_x_330) ;  /* 0xfffffff800947947 */ /* 0x000fea000383ffff */
.L_x_318:
[----:B0-----:R0:W1:Y:S02]  /*c360*/  SYNCS.PHASECHK.TRANS64.TRYWAIT P0, [R7+URZ], R4 ;  /* 0x00000004070075a7 */ /* 0x001064000800017f */
[----:B-1----:R-:W-:Y:S05]  /*c370*/  @!P0 NANOSLEEP.SYNCS 0x989680 ;  /* 0x009896800000895d */ /* 0x002fea0003900000 */
[----:B------:R-:W1:Y:S02]  /*c380*/  @!P0 SYNCS.PHASECHK.TRANS64 P0, [R7+URZ], R4 ;  /* 0x00000004070085a7 */ /* 0x000e64000800007f */
[----:B-1----:R-:W-:Y:S05]  /*c390*/  @!P0 BRA `(.L_x_318) ;  /* 0xfffffffc00f08947 */ /* 0x002fea000383ffff */
[----:B------:R-:W-:Y:S05]  /*c3a0*/  BRA `(.L_x_331) ;  /* 0xfffffff800e07947 */ /* 0x000fea000383ffff */
.L_x_319:
[----:B0-----:R0:W1:Y:S02]  /*c3b0*/  SYNCS.PHASECHK.TRANS64.TRYWAIT P0, [R8+URZ], R5 ;  /* 0x00000005080075a7 */ /* 0x001064000800017f */
[----:B-1----:R-:W-:Y:S05]  /*c3c0*/  @!P0 NANOSLEEP.SYNCS 0x989680 ;  /* 0x009896800000895d */ /* 0x002fea0003900000 */
[----:B------:R-:W1:Y:S02]  /*c3d0*/  @!P0 SYNCS.PHASECHK.TRANS64 P0, [R8+URZ], R5 ;  /* 0x00000005080085a7 */ /* 0x000e64000800007f */
[----:B-1----:R-:W-:Y:S05]  /*c3e0*/  @!P0 BRA `(.L_x_319) ;  /* 0xfffffffc00f08947 */ /* 0x002fea000383ffff */
[----:B------:R-:W-:Y:S05]  /*c3f0*/  BRA `(.L_x_332) ;  /* 0xfffffff800f07947 */ /* 0x000fea000383ffff */
.L_x_320:
[----:B-1----:R1:W2:Y:S02]  /*c400*/  SYNCS.PHASECHK.TRANS64.TRYWAIT P0, [R11+URZ], R6 ;  /* 0x000000060b0075a7 */ /* 0x0022a4000800017f */
[----:B--2---:R-:W-:Y:S05]  /*c410*/  @!P0 NANOSLEEP.SYNCS 0x989680 ;  /* 0x009896800000895d */ /* 0x004fea0003900000 */
[----:B------:R-:W2:Y:S02]  /*c420*/  @!P0 SYNCS.PHASECHK.TRANS64 P0, [R11+URZ], R6 ;  /* 0x000000060b0085a7 */ /* 0x000ea4000800007f */
[----:B--2---:R-:W-:Y:S05]  /*c430*/  @!P0 BRA `(.L_x_320) ;  /* 0xfffffffc00f08947 */ /* 0x004fea000383ffff */
[----:B------:R-:W-:Y:S05]  /*c440*/  BRA `(.L_x_333) ;  /* 0xfffffff800f87947 */ /* 0x000fea000383ffff */
.L_x_334:
[----:B------:R-:W-:-:S00]  /*c450*/  BRA `(.L_x_334) ;  /* 0xfffffffc00fc7947 */ /* 0x000fc0000383ffff */
[----:B------:R-:W-:-:S00]  /*c460*/  NOP ;  /* 0x0000000000007918 */ /* 0x000fc00000000000 */
        /* <DEDUP_REMOVED lines=9> */
.L_x_335:


//--------------------- .nv.global.init           --------------------------
	.section	.nv.global.init,"aw",@progbits
.nv.global.init:
	.type		$str$24,@object
	.size		$str$24,($str$25 - $str$24)
$str$24:
        /*0000*/ 	.byte	0x28, 0x61, 0x64, 0x64, 0x72, 0x65, 0x73, 0x73, 0x20, 0x26, 0x20, 0x6d, 0x61, 0x73, 0x6b, 0x29
        /*0010*/ 	.byte	0x20, 0x3d, 0x3d, 0x20, 0x30, 0x00
	.type		$str$25,@object
	.size		$str$25,(__unnamed_1 - $str$25)
$str$25:
        /*0016*/ 	.byte	0x2f, 0x74, 0x6d, 0x70, 0x2f, 0x63, 0x75, 0x74, 0x6c, 0x61, 0x73, 0x73, 0x5f, 0x73, 0x77, 0x65
        /*0026*/ 	.byte	0x65, 0x70, 0x5f, 0x73, 0x72, 0x63, 0x2f, 0x69, 0x6e, 0x63, 0x6c, 0x75, 0x64, 0x65, 0x2f, 0x63
        /*0036*/ 	.byte	0x75, 0x74, 0x65, 0x2f, 0x70, 0x6f, 0x69, 0x6e, 0x74, 0x65, 0x72, 0x5f, 0x66, 0x6c, 0x61, 0x67
        /*0046*/ 	.byte	0x67, 0x65, 0x64, 0x2e, 0x68, 0x70, 0x70, 0x00
	.type		__unnamed_1,@object
	.size		__unnamed_1,(__unnamed_2 - __unnamed_1)
__unnamed_1:
        /* <DEDUP_REMOVED lines=28> */
        /*020e*/ 	.byte	0x38, 0x31, 0x39, 0x32, 0x3e, 0x3e, 0x3e, 0x3e, 0x3e, 0x20, 0x26, 0x5d, 0x00
	.type		__unnamed_2,@object
	.size		__unnamed_2,(.L_1 - __unnamed_2)
__unnamed_2:
        /* <DEDUP_REMOVED lines=28> */
        /*03db*/ 	.byte	0x3c, 0x34, 0x30, 0x39, 0x36, 0x3e, 0x3e, 0x3e, 0x3e, 0x3e, 0x20, 0x26, 0x5d, 0x00
.L_1:


//--------------------- .nv.shared._ZN7cutlass13device_kernelINS_4gemm6kernel13GemmUniversalIN4cute5tupleIJiiiiEEENS1_10collective13CollectiveMmaINS1_39MainloopSm90TmaGmmaRmemAWarpSpecializedILi4ENS5_IJNS4_1CILi1EEESB_SB_EEENS1_35KernelTmaWarpSpecializedCooperativeEEENS5_IJNSA_ILi256EEENSA_ILi128EEENSA_ILi32EEEEEEfNS5_IJSB_llEEEfNS5_IJlSB_lEEENS4_8TiledMMAINS4_8MMA_AtomIJNS4_4SM904GMMA30MMA_64x128x8_F32TF32TF32_RS_TNILNSO_7ScaleInE1ELSQ_1EEEEEENS4_6LayoutINS5_IJNSA_ILi2EEESB_SB_EEENS5_IJSB_NSA_ILi0EEESW_EEEEENS5_IJNS4_10UnderscoreESZ_SZ_EEEEENS4_13SM90_TMA_LOADENS4_14ComposedLayoutINS4_7SwizzleILi1ELi4ELi3EEENS4_18smem_ptr_flag_bitsILi32EEENST_INS5_IJNSA_ILi8EEES18_EEENS5_IJSB_S18_EEEEEEENS4_9Copy_AtomIJNS4_39AutoVectorizingCopyWithAssumedAlignmentILi128EEEfEEENS4_8identityES12_NS13_INS14_ILi3ELi4ELi3EEES17_NST_INS5_IJS18_SH_EEENS5_IJSH_SB_EEEEEEEvS1H_EENS_8epilogue10collective6detail29Sm90TmaWarpSpecializedAdapterINS1P_15DefaultEpilogueIfSK_SK_NS1O_6thread17LinearCombinationIfLi1EffLNS1T_9ScaleType4KindE0ELNS_15FloatRoundStyleE2EfEENS1_15EpilogueDefaultEEEEEvvEEEEvNT_6ParamsE --------------------------
	.section	.nv.shared._ZN7cutlass13device_kernelINS_4gemm6kernel13GemmUniversalIN4cute5tupleIJiiiiEEENS1_10collective13CollectiveMmaINS1_39MainloopSm90TmaGmmaRmemAWarpSpecializedILi4ENS5_IJNS4_1CILi1EEESB_SB_EEENS1_35KernelTmaWarpSpecializedCooperativeEEENS5_IJNSA_ILi256EEENSA_ILi128EEENSA_ILi32EEEEEEfNS5_IJSB_llEEEfNS5_IJlSB_lEEENS4_8TiledMMAINS4_8MMA_AtomIJNS4_4SM904GMMA30MMA_64x128x8_F32TF32TF32_RS_TNILNSO_7ScaleInE1ELSQ_1EEEEEENS4_6LayoutINS5_IJNSA_ILi2EEESB_SB_EEENS5_IJSB_NSA_ILi0EEESW_EEEEENS5_IJNS4_10UnderscoreESZ_SZ_EEEEENS4_13SM90_TMA_LOADENS4_14ComposedLayoutINS4_7SwizzleILi1ELi4ELi3EEENS4_18smem_ptr_flag_bitsILi32EEENST_INS5_IJNSA_ILi8EEES18_EEENS5_IJSB_S18_EEEEEEENS4_9Copy_AtomIJNS4_39AutoVectorizingCopyWithAssumedAlignmentILi128EEEfEEENS4_8identityES12_NS13_INS14_ILi3ELi4ELi3EEES17_NST_INS5_IJS18_SH_EEENS5_IJSH_SB_EEEEEEEvS1H_EENS_8epilogue10collective6detail29Sm90TmaWarpSpecializedAdapterINS1P_15DefaultEpilogueIfSK_SK_NS1O_6thread17LinearCombinationIfLi1EffLNS1T_9ScaleType4KindE0ELNS_15FloatRoundStyleE2EfEENS1_15EpilogueDefaultEEEEEvvEEEEvNT_6ParamsE,"aw",@nobits
	.sectionflags	@""
	.align	16
	.zero		1024


//--------------------- .nv.shared.reserved.0     --------------------------
	.section	.nv.shared.reserved.0,"aw",@nobits
	.weak		__nv_reservedSMEM_offset_0_alias
	.size		__nv_reservedSMEM_offset_0_alias, 0, 0
	.other		__nv_reservedSMEM_offset_0_alias,@"STO_CUDA_RESERVED_SHARED STV_DEFAULT"
__nv_reservedSMEM_offset_0_alias:
	.zero		0


//--------------------- .nv.global                --------------------------
	.section	.nv.global,"aw",@nobits
.nv.global:
	.type		_ZN40_INTERNAL_8be0a2dc_4_k_cu_486d120a_180134cute1_E,@object
	.size		_ZN40_INTERNAL_8be0a2dc_4_k_cu_486d120a_180134cute1_E,(_ZN40_INTERNAL_8be0a2dc_4_k_cu_486d120a_180134cuda3std3__45__cpo6cbeginE - _ZN40_INTERNAL_8be0a2dc_4_k_cu_486d120a_180134cute1_E)
_ZN40_INTERNAL_8be0a2dc_4_k_cu_486d120a_180134cute1_E:
	.zero		1
	.type		_ZN40_INTERNAL_8be0a2dc_4_k_cu_486d120a_180134cuda3std3__45__cpo6cbeginE,@object
	.size		_ZN40_INTERNAL_8be0a2dc_4_k_cu_486d120a_180134cuda3std3__45__cpo6cbeginE,(_ZN40_INTERNAL_8be0a2dc_4_k_cu_486d120a_180134cuda3std3__48in_placeE - _ZN40_INTERNAL_8be0a2dc_4_k_cu_486d120a_180134cuda3std3__45__cpo6cbeginE)
_ZN40_INTERNAL_8be0a2dc_4_k_cu_486d120a_180134cuda3std3__45__cpo6cbeginE:
	.zero		1
	.type		_ZN40_INTERNAL_8be0a2dc_4_k_cu_486d120a_180134cuda3std3__48in_placeE,@object
	.size		_ZN40_INTERNAL_8be0a2dc_4_k_cu_486d120a_180134cuda3std3__48in_placeE,(_ZN40_INTERNAL_8be0a2dc_4_k_cu_486d120a_180134cuda3std6ranges3__45__cpo9iter_moveE - _ZN40_INTERNAL_8be0a2dc_4_k_cu_486d120a_180134cuda3std3__48in_placeE)
_ZN40_INTERNAL_8be0a2dc_4_k_cu_486d120a_180134cuda3std3__48in_placeE:
	.zero		1
	.type		_ZN40_INTERNAL_8be0a2dc_4_k_cu_486d120a_180134cuda3std6ranges3__45__cpo9iter_moveE,@object
	.size		_ZN40_INTERNAL_8be0a2dc_4_k_cu_486d120a_180134cuda3std6ranges3__45__cpo9iter_moveE,(_ZN40_INTERNAL_8be0a2dc_4_k_cu_486d120a_180134cuda3std3__45__cpo5beginE - _ZN40_INTERNAL_8be0a2dc_4_k_cu_486d120a_180134cuda3std6ranges3__45__cpo9iter_moveE)
_ZN40_INTERNAL_8be0a2dc_4_k_cu_486d120a_180134cuda3std6ranges3__45__cpo9iter_moveE:
	.zero		1
	.type		_ZN40_INTERNAL_8be0a2dc_4_k_cu_486d120a_180134cuda3std3__45__cpo5beginE,@object
	.size		_ZN40_INTERNAL_8be0a2dc_4_k_cu_486d120a_180134cuda3std3__45__cpo5beginE,(_ZN40_INTERNAL_8be0a2dc_4_k_cu_486d120a_180134cuda3std3__442_GLOBAL__N__8be0a2dc_4_k_cu_486d120a_180136ignoreE - _ZN40_INTERNAL_8be0a2dc_4_k_cu_486d120a_180134cuda3std3__45__cpo5beginE)
_ZN40_INTERNAL_8be0a2dc_4_k_cu_486d120a_180134cuda3std3__45__cpo5beginE:
	.zero		1
	.type		_ZN40_INTERNAL_8be0a2dc_4_k_cu_486d120a_180134cuda3std3__442_GLOBAL__N__8be0a2dc_4_k_cu_486d120a_180136ignoreE,@object
	.size		_ZN40_INTERNAL_8be0a2dc_4_k_cu_486d120a_180134cuda3std3__442_GLOBAL__N__8be0a2dc_4_k_cu_486d120a_180136ignoreE,(_ZN40_INTERNAL_8be0a2dc_4_k_cu_486d120a_180134cute7productE - _ZN40_INTERNAL_8be0a2dc_4_k_cu_486d120a_180134cuda3std3__442_GLOBAL__N__8be0a2dc_4_k_cu_486d120a_180136ignoreE)
_ZN40_INTERNAL_8be0a2dc_4_k_cu_486d120a_180134cuda3std3__442_GLOBAL__N__8be0a2dc_4_k_cu_486d120a_180136ignoreE:
	.zero		1
	.type		_ZN40_INTERNAL_8be0a2dc_4_k_cu_486d120a_180134cute7productE,@object
	.size		_ZN40_INTERNAL_8be0a2dc_4_k_cu_486d120a_180134cute7productE,(_ZN40_INTERNAL_8be0a2dc_4_k_cu_486d120a_180134cuda3std3__45__cpo3endE - _ZN40_INTERNAL_8be0a2dc_4_k_cu_486d120a_180134cute7productE)
_ZN40_INTERNAL_8be0a2dc_4_k_cu_486d120a_180134cute7productE:
	.zero		1
	.type		_ZN40_INTERNAL_8be0a2dc_4_k_cu_486d120a_180134cuda3std3__45__cpo3endE,@object
	.size		_ZN40_INTERNAL_8be0a2dc_4_k_cu_486d120a_180134cuda3std3__45__cpo3endE,(_ZN40_INTERNAL_8be0a2dc_4_k_cu_486d120a_180134cuda3std3__419piecewise_constructE - _ZN40_INTERNAL_8be0a2dc_4_k_cu_486d120a_180134cuda3std3__45__cpo3endE)
_ZN40_INTERNAL_8be0a2dc_4_k_cu_486d120a_180134cuda3std3__45__cpo3endE:
	.zero		1
	.type		_ZN40_INTERNAL_8be0a2dc_4_k_cu_486d120a_180134cuda3std3__419piecewise_constructE,@object
	.size		_ZN40_INTERNAL_8be0a2dc_4_k_cu_486d120a_180134cuda3std3__419piecewise_constructE,(_ZN40_INTERNAL_8be0a2dc_4_k_cu_486d120a_180134cuda3std3__45__cpo4cendE - _ZN40_INTERNAL_8be0a2dc_4_k_cu_486d120a_180134cuda3std3__419piecewise_constructE)
_ZN40_INTERNAL_8be0a2dc_4_k_cu_486d120a_180134cuda3std3__419piecewise_constructE:
	.zero		1
	.type		_ZN40_INTERNAL_8be0a2dc_4_k_cu_486d120a_180134cuda3std3__45__cpo4cendE,@object
	.size		_ZN40_INTERNAL_8be0a2dc_4_k_cu_486d120a_180134cuda3std3__45__cpo4cendE,(_ZN40_INTERNAL_8be0a2dc_4_k_cu_486d120a_180134cuda3std6ranges3__45__cpo4swapE - _ZN40_INTERNAL_8be0a2dc_4_k_cu_486d120a_180134cuda3std3__45__cpo4cendE)
_ZN40_INTERNAL_8be0a2dc_4_k_cu_486d120a_180134cuda3std3__45__cpo4cendE:
	.zero		1
	.type		_ZN40_INTERNAL_8be0a2dc_4_k_cu_486d120a_180134cuda3std6ranges3__45__cpo4swapE,@object
	.size		_ZN40_INTERNAL_8be0a2dc_4_k_cu_486d120a_180134cuda3std6ranges3__45__cpo4swapE,(.L_9 - _ZN40_INTERNAL_8be0a2dc_4_k_cu_486d120a_180134cuda3std6ranges3__45__cpo4swapE)
_ZN40_INTERNAL_8be0a2dc_4_k_cu_486d120a_180134cuda3std6ranges3__45__cpo4swapE:
	.zero		1
.L_9:


//--------------------- .nv.constant0._ZN7cutlass13device_kernelINS_4gemm6kernel13GemmUniversalIN4cute5tupleIJiiiiEEENS1_10collective13CollectiveMmaINS1_39MainloopSm90TmaGmmaRmemAWarpSpecializedILi4ENS5_IJNS4_1CILi1EEESB_SB_EEENS1_35KernelTmaWarpSpecializedCooperativeEEENS5_IJNSA_ILi256EEENSA_ILi128EEENSA_ILi32EEEEEEfNS5_IJSB_llEEEfNS5_IJlSB_lEEENS4_8TiledMMAINS4_8MMA_AtomIJNS4_4SM904GMMA30MMA_64x128x8_F32TF32TF32_RS_TNILNSO_7ScaleInE1ELSQ_1EEEEEENS4_6LayoutINS5_IJNSA_ILi2EEESB_SB_EEENS5_IJSB_NSA_ILi0EEESW_EEEEENS5_IJNS4_10UnderscoreESZ_SZ_EEEEENS4_13SM90_TMA_LOADENS4_14ComposedLayoutINS4_7SwizzleILi1ELi4ELi3EEENS4_18smem_ptr_flag_bitsILi32EEENST_INS5_IJNSA_ILi8EEES18_EEENS5_IJSB_S18_EEEEEEENS4_9Copy_AtomIJNS4_39AutoVectorizingCopyWithAssumedAlignmentILi128EEEfEEENS4_8identityES12_NS13_INS14_ILi3ELi4ELi3EEES17_NST_INS5_IJS18_SH_EEENS5_IJSH_SB_EEEEEEEvS1H_EENS_8epilogue10collective6detail29Sm90TmaWarpSpecializedAdapterINS1P_15DefaultEpilogueIfSK_SK_NS1O_6thread17LinearCombinationIfLi1EffLNS1T_9ScaleType4KindE0ELNS_15FloatRoundStyleE2EfEENS1_15EpilogueDefaultEEEEEvvEEEEvNT_6ParamsE --------------------------
	.section	.nv.constant0._ZN7cutlass13device_kernelINS_4gemm6kernel13GemmUniversalIN4cute5tupleIJiiiiEEENS1_10collective13CollectiveMmaINS1_39MainloopSm90TmaGmmaRmemAWarpSpecializedILi4ENS5_IJNS4_1CILi1EEESB_SB_EEENS1_35KernelTmaWarpSpecializedCooperativeEEENS5_IJNSA_ILi256EEENSA_ILi128EEENSA_ILi32EEEEEEfNS5_IJSB_llEEEfNS5_IJlSB_lEEENS4_8TiledMMAINS4_8MMA_AtomIJNS4_4SM904GMMA30MMA_64x128x8_F32TF32TF32_RS_TNILNSO_7ScaleInE1ELSQ_1EEEEEENS4_6LayoutINS5_IJNSA_ILi2EEESB_SB_EEENS5_IJSB_NSA_ILi0EEESW_EEEEENS5_IJNS4_10UnderscoreESZ_SZ_EEEEENS4_13SM90_TMA_LOADENS4_14ComposedLayoutINS4_7SwizzleILi1ELi4ELi3EEENS4_18smem_ptr_flag_bitsILi32EEENST_INS5_IJNSA_ILi8EEES18_EEENS5_IJSB_S18_EEEEEEENS4_9Copy_AtomIJNS4_39AutoVectorizingCopyWithAssumedAlignmentILi128EEEfEEENS4_8identityES12_NS13_INS14_ILi3ELi4ELi3EEES17_NST_INS5_IJS18_SH_EEENS5_IJSH_SB_EEEEEEEvS1H_EENS_8epilogue10collective6detail29Sm90TmaWarpSpecializedAdapterINS1P_15DefaultEpilogueIfSK_SK_NS1O_6thread17LinearCombinationIfLi1EffLNS1T_9ScaleType4KindE0ELNS_15FloatRoundStyleE2EfEENS1_15EpilogueDefaultEEEEEvvEEEEvNT_6ParamsE,"a",@progbits
	.sectionflags	@""
	.align	4
.nv.constant0._ZN7cutlass13device_kernelINS_4gemm6kernel13GemmUniversalIN4cute5tupleIJiiiiEEENS1_10collective13CollectiveMmaINS1_39MainloopSm90TmaGmmaRmemAWarpSpecializedILi4ENS5_IJNS4_1CILi1EEESB_SB_EEENS1_35KernelTmaWarpSpecializedCooperativeEEENS5_IJNSA_ILi256EEENSA_ILi128EEENSA_ILi32EEEEEEfNS5_IJSB_llEEEfNS5_IJlSB_lEEENS4_8TiledMMAINS4_8MMA_AtomIJNS4_4SM904GMMA30MMA_64x128x8_F32TF32TF32_RS_TNILNSO_7ScaleInE1ELSQ_1EEEEEENS4_6LayoutINS5_IJNSA_ILi2EEESB_SB_EEENS5_IJSB_NSA_ILi0EEESW_EEEEENS5_IJNS4_10UnderscoreESZ_SZ_EEEEENS4_13SM90_TMA_LOADENS4_14ComposedLayoutINS4_7SwizzleILi1ELi4ELi3EEENS4_18smem_ptr_flag_bitsILi32EEENST_INS5_IJNSA_ILi8EEES18_EEENS5_IJSB_S18_EEEEEEENS4_9Copy_AtomIJNS4_39AutoVectorizingCopyWithAssumedAlignmentILi128EEEfEEENS4_8identityES12_NS13_INS14_ILi3ELi4ELi3EEES17_NST_INS5_IJS18_SH_EEENS5_IJSH_SB_EEEEEEEvS1H_EENS_8epilogue10collective6detail29Sm90TmaWarpSpecializedAdapterINS1P_15DefaultEpilogueIfSK_SK_NS1O_6thread17LinearCombinationIfLi1EffLNS1T_9ScaleType4KindE0ELNS_15FloatRoundStyleE2EfEENS1_15EpilogueDefaultEEEEEvvEEEEvNT_6ParamsE:
	.zero		1664


//--------------------- SYMBOLS --------------------------

	.type		.nv.reservedSmem.offset0,@object
	.size		.nv.reservedSmem.offset0,0x4
	.type		__assertfail,@function
